	.target	sm_90a

	.elftype	@"ET_EXEC"


//--------------------- .note.nv.tkinfo           --------------------------
	.section	.note.nv.tkinfo,"",@"SHT_NOTE"
	.sectionflags	@"SHF_NOTE_NV_TKINFO"
	.tkinfo
        /*0018*/ 	.word	0x00000002
        /*0030*/ 	.string	""
        /*0030*/ 	.string	"ptxas"
        /*0030*/ 	.string	"Cuda compilation tools, release 13.0, V13.0.88"
        /*0030*/ 	.string	"Build cuda_13.0.r13.0/compiler.36424714_0"
        /*0030*/ 	.string	"-arch sm_90a -m 64 "



//--------------------- .note.nv.cuinfo           --------------------------
	.section	.note.nv.cuinfo,"",@"SHT_NOTE"
	.sectionflags	@"SHF_NOTE_NV_CUINFO"
        /*0018*/ 	.short	0x0002
        /*001a*/ 	.short	0x005a
        /*001c*/ 	.short	0x0082
	.zero		2


//--------------------- .nv.info                  --------------------------
	.section	.nv.info,"",@"SHT_CUDA_INFO"
	.align	4


	//----- nvinfo : EIATTR_REGCOUNT
	.align		4
        /*0000*/ 	.byte	0x04, 0x2f
        /*0002*/ 	.short	(.L_16 - .L_15)
	.align		4
.L_15:
        /*0004*/ 	.word	index@(_ZN7cutlass13device_kernelINS_4fmha6kernel28FmhaKernelTmaWarpSpecializedINS1_10collective30FmhaMainloopTmaWarpSpecializedINS_10bfloat16_tEffN4cute5tupleIJNS7_1CILi128EEENS9_ILi256EEENS9_ILi192EEEEEENS8_IJiNS9_ILi1EEENS8_IJiiEEEEEESG_SG_NS4_13DefaultFusionEJEEENS4_15FmhaFwdEpilogueIS6_fNS8_IJNS9_ILi64EEESC_SB_EEEEENS2_23IndividualTileSchedulerEJEEEEEvNT_6ParamsE)
        /*0008*/ 	.word	0x000000a8


	//----- nvinfo : EIATTR_FRAME_SIZE
	.align		4
.L_16:
        /*000c*/ 	.byte	0x04, 0x11
        /*000e*/ 	.short	(.L_18 - .L_17)
	.align		4
.L_17:
        /*0010*/ 	.word	index@($__internal_0_$__cuda_sm20_rcp_rn_f32_slowpath)
        /*0014*/ 	.word	0x00000198


	//----- nvinfo : EIATTR_FRAME_SIZE
	.align		4
.L_18:
        /*0018*/ 	.byte	0x04, 0x11
        /*001a*/ 	.short	(.L_20 - .L_19)
	.align		4
.L_19:
        /*001c*/ 	.word	index@(_ZN7cutlass13device_kernelINS_4fmha6kernel28FmhaKernelTmaWarpSpecializedINS1_10collective30FmhaMainloopTmaWarpSpecializedINS_10bfloat16_tEffN4cute5tupleIJNS7_1CILi128EEENS9_ILi256EEENS9_ILi192EEEEEENS8_IJiNS9_ILi1EEENS8_IJiiEEEEEESG_SG_NS4_13DefaultFusionEJEEENS4_15FmhaFwdEpilogueIS6_fNS8_IJNS9_ILi64EEESC_SB_EEEEENS2_23IndividualTileSchedulerEJEEEEEvNT_6ParamsE)
        /*0020*/ 	.word	0x00000198


	//----- nvinfo : EIATTR_MIN_STACK_SIZE
	.align		4
.L_20:
        /*0024*/ 	.byte	0x04, 0x12
        /*0026*/ 	.short	(.L_22 - .L_21)
	.align		4
.L_21:
        /*0028*/ 	.word	index@(_ZN7cutlass13device_kernelINS_4fmha6kernel28FmhaKernelTmaWarpSpecializedINS1_10collective30FmhaMainloopTmaWarpSpecializedINS_10bfloat16_tEffN4cute5tupleIJNS7_1CILi128EEENS9_ILi256EEENS9_ILi192EEEEEENS8_IJiNS9_ILi1EEENS8_IJiiEEEEEESG_SG_NS4_13DefaultFusionEJEEENS4_15FmhaFwdEpilogueIS6_fNS8_IJNS9_ILi64EEESC_SB_EEEEENS2_23IndividualTileSchedulerEJEEEEEvNT_6ParamsE)
        /*002c*/ 	.word	0x00000198
.L_22:


//--------------------- .nv.compat                --------------------------
	.section	.nv.compat,"",@"SHT_CUDA_COMPAT_INFO"
	.align	4
        /*0000*/ 	.byte	0x02, 0x09, 0x01, 0x00, 0x02, 0x02, 0x04, 0x00, 0x02, 0x05, 0x05, 0x00, 0x03, 0x07, 0x01, 0x01
        /*0010*/ 	.byte	0x02, 0x03, 0x01, 0x00, 0x02, 0x06, 0x01, 0x00, 0x04, 0x0b, 0x08, 0x00, 0x00, 0x00, 0x00, 0x00
        /*0020*/ 	.byte	0x00, 0x00, 0x00, 0x00


//--------------------- .nv.info._ZN7cutlass13device_kernelINS_4fmha6kernel28FmhaKernelTmaWarpSpecializedINS1_10collective30FmhaMainloopTmaWarpSpecializedINS_10bfloat16_tEffN4cute5tupleIJNS7_1CILi128EEENS9_ILi256EEENS9_ILi192EEEEEENS8_IJiNS9_ILi1EEENS8_IJiiEEEEEESG_SG_NS4_13DefaultFusionEJEEENS4_15FmhaFwdEpilogueIS6_fNS8_IJNS9_ILi64EEESC_SB_EEEEENS2_23IndividualTileSchedulerEJEEEEEvNT_6ParamsE --------------------------
	.section	.nv.info._ZN7cutlass13device_kernelINS_4fmha6kernel28FmhaKernelTmaWarpSpecializedINS1_10collective30FmhaMainloopTmaWarpSpecializedINS_10bfloat16_tEffN4cute5tupleIJNS7_1CILi128EEENS9_ILi256EEENS9_ILi192EEEEEENS8_IJiNS9_ILi1EEENS8_IJiiEEEEEESG_SG_NS4_13DefaultFusionEJEEENS4_15FmhaFwdEpilogueIS6_fNS8_IJNS9_ILi64EEESC_SB_EEEEENS2_23IndividualTileSchedulerEJEEEEEvNT_6ParamsE,"",@"SHT_CUDA_INFO"
	.sectionflags	@""
	.align	4


	//----- nvinfo : EIATTR_CUDA_API_VERSION
	.align		4
        /*0000*/ 	.byte	0x04, 0x37
        /*0002*/ 	.short	(.L_24 - .L_23)
.L_23:
        /*0004*/ 	.word	0x00000082


	//----- nvinfo : EIATTR_KPARAM_INFO
	.align		4
.L_24:
        /*0008*/ 	.byte	0x04, 0x17
        /*000a*/ 	.short	(.L_26 - .L_25)
.L_25:
        /*000c*/ 	.word	0x00000000
        /*0010*/ 	.short	0x0000
        /*0012*/ 	.short	0x0070
        /*0014*/ 	.byte	0x00, 0xf0, 0x01, 0x20


	//----- nvinfo : EIATTR_SPARSE_MMA_MASK
	.align		4
.L_26:
        /*0018*/ 	.byte	0x03, 0x50
        /*001a*/ 	.short	0x0000


	//----- nvinfo : EIATTR_MAXREG_COUNT
	.align		4
        /*001c*/ 	.byte	0x03, 0x1b
        /*001e*/ 	.short	0x00a8


	//----- nvinfo : EIATTR_NUM_BARRIERS
	.align		4
        /*0020*/ 	.byte	0x02, 0x4c
        /*0022*/ 	.byte	0x02
	.zero		1


	//----- nvinfo : EIATTR_EXTERNS
	.align		4
        /*0024*/ 	.byte	0x04, 0x0f
        /*0026*/ 	.short	(.L_28 - .L_27)


	//   ....[0]....
	.align		4
.L_27:
        /*0028*/ 	.word	index@(__assertfail)


	//----- nvinfo : EIATTR_ANNOTATIONS
	.align		4
.L_28:
        /*002c*/ 	.byte	0x04, 0x55
        /*002e*/ 	.short	(.L_30 - .L_29)


	//   ....[0]....
.L_29:
        /*0030*/ 	.word	0x00000001
        /*0034*/ 	.byte	0x50, 0x5a, 0x00, 0x00, 0x01, 0x00, 0x00, 0x00, 0x80, 0x5a, 0x00, 0x00, 0x01, 0x00, 0x00, 0x00
        /* <DEDUP_REMOVED lines=219> */
        /*0df4*/ 	.byte	0x20, 0xd6, 0x00, 0x00, 0x01, 0x00, 0x00, 0x00, 0x30, 0xd6, 0x00, 0x00


	//----- nvinfo : EIATTR_MERCURY_ISA_VERSION
	.align		4
.L_30:
        /*0e00*/ 	.byte	0x03, 0x5f
        /*0e02*/ 	.short	0x0101


	//----- nvinfo : EIATTR_INT_WARP_WIDE_INSTR_OFFSETS
	.align		4
        /*0e04*/ 	.byte	0x04, 0x31
        /*0e06*/ 	.short	(.L_32 - .L_31)


	//   ....[0]....
.L_31:
        /*0e08*/ 	.word	0x00000700


	//   ....[1]....
        /*0e0c*/ 	.word	0x00000710


	//   ....[2]....
        /*0e10*/ 	.word	0x00000720


	//   ....[3]....
        /*0e14*/ 	.word	0x00000730


	//   ....[4]....
        /*0e18*/ 	.word	0x000007a0


	//----- nvinfo : EIATTR_COOP_GROUP_MASK_REGIDS
	.align		4
.L_32:
        /*0e1c*/ 	.byte	0x04, 0x29
        /*0e1e*/ 	.short	(.L_34 - .L_33)


	//   ....[0]....
.L_33:
        /*0e20*/ 	.word	0xffffffff


	//   ....[1]....
        /*0e24*/ 	.word	0xffffffff


	//   ....[2]....
        /*0e28*/ 	.word	0xffffffff


	//   ....[3]....
        /*0e2c*/ 	.word	0xffffffff


	//   ....[4]....
        /*0e30*/ 	.word	0xffffffff


	//   ....[5]....
        /*0e34*/ 	.word	0xffffffff


	//   ....[6]....
        /*0e38*/ 	.word	0xffffffff


	//   ....[7]....
        /*0e3c*/ 	.word	0xffffffff


	//   ....[8]....
        /*0e40*/ 	.word	0xffffffff


	//   ....[9]....
        /*0e44*/ 	.word	0xffffffff


	//   ....[10]....
        /*0e48*/ 	.word	0xffffffff


	//   ....[11]....
        /*0e4c*/ 	.word	0xffffffff


	//   ....[12]....
        /*0e50*/ 	.word	0xffffffff


	//   ....[13]....
        /*0e54*/ 	.word	0xffffffff


	//   ....[14]....
        /*0e58*/ 	.word	0xffffffff


	//   ....[15]....
        /*0e5c*/ 	.word	0xffffffff


	//   ....[16]....
        /*0e60*/ 	.word	0xffffffff


	//   ....[17]....
        /*0e64*/ 	.word	0xffffffff


	//----- nvinfo : EIATTR_COOP_GROUP_INSTR_OFFSETS
	.align		4
.L_34:
        /*0e68*/ 	.byte	0x04, 0x28
        /*0e6a*/ 	.short	(.L_36 - .L_35)


	//   ....[0]....
.L_35:
        /*0e6c*/ 	.word	0x00000060


	//   ....[1]....
        /*0e70*/ 	.word	0x00000090


	//   ....[2]....
        /*0e74*/ 	.word	0x000001c0


	//   ....[3]....
        /*0e78*/ 	.word	0x00000380


	//   ....[4]....
        /*0e7c*/ 	.word	0x00000540


	//   ....[5]....
        /*0e80*/ 	.word	0x000006a0


	//   ....[6]....
        /*0e84*/ 	.word	0x00001ce0


	//   ....[7]....
        /*0e88*/ 	.word	0x00001d70


	//   ....[8]....
        /*0e8c*/ 	.word	0x00001dc0


	//   ....[9]....
        /*0e90*/ 	.word	0x00001e90


	//   ....[10]....
        /*0e94*/ 	.word	0x000070a0


	//   ....[11]....
        /*0e98*/ 	.word	0x000070c0


	//   ....[12]....
        /*0e9c*/ 	.word	0x00008f90


	//   ....[13]....
        /*0ea0*/ 	.word	0x00008fe0


	//   ....[14]....
        /*0ea4*/ 	.word	0x0000c6a0


	//   ....[15]....
        /*0ea8*/ 	.word	0x0000c6d0


	//   ....[16]....
        /*0eac*/ 	.word	0x0000c730


	//   ....[17]....
        /*0eb0*/ 	.word	0x0000c740


	//----- nvinfo : EIATTR_REG_RECONFIG
	.align		4
.L_36:
        /*0eb4*/ 	.byte	0x01, 0x54
	.zero		2


	//----- nvinfo : EIATTR_SYSCALL_OFFSETS
	.align		4
        /*0eb8*/ 	.byte	0x04, 0x46
        /*0eba*/ 	.short	(.L_38 - .L_37)


	//   ....[0]....
.L_37:
        /*0ebc*/ 	.word	0x0000db20


	//   ....[1]....
        /*0ec0*/ 	.word	0x0000dc80


	//----- nvinfo : EIATTR_MBARRIER_INSTR_OFFSETS
	.align		4
.L_38:
        /*0ec4*/ 	.byte	0x04, 0x39
        /*0ec6*/ 	.short	(.L_40 - .L_39)


	//   ....[0]....
.L_39:
        /*0ec8*/ 	.word	0x00000330
        /*0ecc*/ 	.word	0x000000ff
        /*0ed0*/ 	.word	0x00084050
        /*0ed4*/ 	.short	0x0100
        /*0ed6*/ 	.byte	0x0b
	.zero		1


	//   ....[1]....
        /*0ed8*/ 	.word	0x00000340
        /*0edc*/ 	.word	0x000000ff
        /*0ee0*/ 	.word	0x00084060
        /*0ee4*/ 	.short	0x0100
        /*0ee6*/ 	.byte	0x0b
	.zero		1


	//   ....[2]....
        /*0ee8*/ 	.word	0x00000350
        /*0eec*/ 	.word	0x000000ff
        /*0ef0*/ 	.word	0x00084058
        /*0ef4*/ 	.short	0x0100
        /*0ef6*/ 	.byte	0x0b
	.zero		1


	//   ....[3]....
        /*0ef8*/ 	.word	0x00000360
        /*0efc*/ 	.word	0x000000ff
        /*0f00*/ 	.word	0x00084068
        /*0f04*/ 	.short	0x0100
        /*0f06*/ 	.byte	0x0b
	.zero		1


	//   ....[4]....
        /*0f08*/ 	.word	0x00000490
        /*0f0c*/ 	.word	0x000000ff
        /*0f10*/ 	.word	0x00084000
        /*0f14*/ 	.short	0x0100
        /*0f16*/ 	.byte	0x0b
	.zero		1


	//   ....[5]....
        /*0f18*/ 	.word	0x000004a0
        /*0f1c*/ 	.word	0x000000ff
        /*0f20*/ 	.word	0x00084028
        /*0f24*/ 	.short	0x0100
        /*0f26*/ 	.byte	0x0b
	.zero		1


	//   ....[6]....
        /*0f28*/ 	.word	0x000004b0
        /*0f2c*/ 	.word	0x000000ff
        /*0f30*/ 	.word	0x00084008
        /*0f34*/ 	.short	0x0100
        /*0f36*/ 	.byte	0x0b
	.zero		1


	//   ....[7]....
        /*0f38*/ 	.word	0x000004c0
        /*0f3c*/ 	.word	0x000000ff
        /*0f40*/ 	.word	0x00084030
        /*0f44*/ 	.short	0x0100
        /*0f46*/ 	.byte	0x0b
	.zero		1


	//   ....[8]....
        /*0f48*/ 	.word	0x000004d0
        /*0f4c*/ 	.word	0x000000ff
        /*0f50*/ 	.word	0x00084010
        /*0f54*/ 	.short	0x0100
        /*0f56*/ 	.byte	0x0b
	.zero		1


	//   ....[9]....
        /*0f58*/ 	.word	0x000004e0
        /*0f5c*/ 	.word	0x000000ff
        /*0f60*/ 	.word	0x00084038
        /*0f64*/ 	.short	0x0100
        /*0f66*/ 	.byte	0x0b
	.zero		1


	//   ....[10]....
        /*0f68*/ 	.word	0x000004f0
        /*0f6c*/ 	.word	0x000000ff
        /*0f70*/ 	.word	0x00084018
        /*0f74*/ 	.short	0x0100
        /*0f76*/ 	.byte	0x0b
	.zero		1


	//   ....[11]....
        /*0f78*/ 	.word	0x00000500
        /*0f7c*/ 	.word	0x000000ff
        /*0f80*/ 	.word	0x00084040
        /*0f84*/ 	.short	0x0100
        /*0f86*/ 	.byte	0x0b
	.zero		1


	//   ....[12]....
        /*0f88*/ 	.word	0x00000510
        /*0f8c*/ 	.word	0x000000ff
        /*0f90*/ 	.word	0x00084020
        /*0f94*/ 	.short	0x0100
        /*0f96*/ 	.byte	0x0b
	.zero		1


	//   ....[13]....
        /*0f98*/ 	.word	0x00000520
        /*0f9c*/ 	.word	0x000000ff
        /*0fa0*/ 	.word	0x00084048
        /*0fa4*/ 	.short	0x0100
        /*0fa6*/ 	.byte	0x0b
	.zero		1


	//   ....[14]....
        /*0fa8*/ 	.word	0x00000650
        /*0fac*/ 	.word	0x000000ff
        /*0fb0*/ 	.word	0x00084070
        /*0fb4*/ 	.short	0x0100
        /*0fb6*/ 	.byte	0x0b
	.zero		1


	//   ....[15]....
        /*0fb8*/ 	.word	0x00000660
        /*0fbc*/ 	.word	0x000000ff
        /*0fc0*/ 	.word	0x00084080
        /*0fc4*/ 	.short	0x0100
        /*0fc6*/ 	.byte	0x0b
	.zero		1


	//   ....[16]....
        /*0fc8*/ 	.word	0x00000670
        /*0fcc*/ 	.word	0x000000ff
        /*0fd0*/ 	.word	0x00084078
        /*0fd4*/ 	.short	0x0100
        /*0fd6*/ 	.byte	0x0b
	.zero		1


	//   ....[17]....
        /*0fd8*/ 	.word	0x00000680
        /*0fdc*/ 	.word	0x000000ff
        /*0fe0*/ 	.word	0x00084088
        /*0fe4*/ 	.short	0x0100
        /*0fe6*/ 	.byte	0x0b
	.zero		1


	//   ....[18]....
        /*0fe8*/ 	.word	0x000007c0
        /*0fec*/ 	.word	0x000000ff
        /*0ff0*/ 	.word	0x00084090
        /*0ff4*/ 	.short	0x0100
        /*0ff6*/ 	.byte	0x08
	.zero		1


	//   ....[19]....
        /*0ff8*/ 	.word	0x000007d0
        /*0ffc*/ 	.word	0x000000ff
        /*1000*/ 	.word	0x00084098
        /*1004*/ 	.short	0x0100
        /*1006*/ 	.byte	0x08
	.zero		1


	//   ....[20]....
        /*1008*/ 	.word	0x000007e0
        /*100c*/ 	.word	0x000000ff
        /*1010*/ 	.word	0x000840a0
        /*1014*/ 	.short	0x0100
        /*1016*/ 	.byte	0x08
	.zero		1


	//   ....[21]....
        /*1018*/ 	.word	0x000007f0
        /*101c*/ 	.word	0x000000ff
        /*1020*/ 	.word	0x000840a8
        /*1024*/ 	.short	0x0100
        /*1026*/ 	.byte	0x08
	.zero		1


	//   ....[22]....
        /*1028*/ 	.word	0x000008f0
        /*102c*/ 	.word	0x000000ff
        /*1030*/ 	.word	0x000840c0
        /*1034*/ 	.short	0x0100
        /*1036*/ 	.byte	0x0b
	.zero		1


	//   ....[23]....
        /*1038*/ 	.word	0x00000900
        /*103c*/ 	.word	0x000000ff
        /*1040*/ 	.word	0x000840e0
        /*1044*/ 	.short	0x0100
        /*1046*/ 	.byte	0x0b
	.zero		1


	//   ....[24]....
        /*1048*/ 	.word	0x00000910
        /*104c*/ 	.word	0x000000ff
        /*1050*/ 	.word	0x000840c8
        /*1054*/ 	.short	0x0100
        /*1056*/ 	.byte	0x0b
	.zero		1


	//   ....[25]....
        /*1058*/ 	.word	0x00000920
        /*105c*/ 	.word	0x000000ff
        /*1060*/ 	.word	0x000840e8
        /*1064*/ 	.short	0x0100
        /*1066*/ 	.byte	0x0b
	.zero		1


	//   ....[26]....
        /*1068*/ 	.word	0x00000930
        /*106c*/ 	.word	0x000000ff
        /*1070*/ 	.word	0x000840d0
        /*1074*/ 	.short	0x0100
        /*1076*/ 	.byte	0x0b
	.zero		1


	//   ....[27]....
        /*1078*/ 	.word	0x00000940
        /*107c*/ 	.word	0x000000ff
        /*1080*/ 	.word	0x000840f0
        /*1084*/ 	.short	0x0100
        /*1086*/ 	.byte	0x0b
	.zero		1


	//   ....[28]....
        /*1088*/ 	.word	0x00000950
        /*108c*/ 	.word	0x000000ff
        /*1090*/ 	.word	0x000840d8
        /*1094*/ 	.short	0x0100
        /*1096*/ 	.byte	0x0b
	.zero		1


	//   ....[29]....
        /*1098*/ 	.word	0x00000960
        /*109c*/ 	.word	0x000000ff
        /*10a0*/ 	.word	0x000840f8
        /*10a4*/ 	.short	0x0100
        /*10a6*/ 	.byte	0x0b
	.zero		1


	//   ....[30]....
        /*10a8*/ 	.word	0x00000d60
        /*10ac*/ 	.word	0x000000ff
        /*10b0*/ 	.word	0x00084050
        /*10b4*/ 	.short	0x010a
        /*10b6*/ 	.byte	0x08
	.zero		1


	//   ....[31]....
        /*10b8*/ 	.word	0x00000dd0
        /*10bc*/ 	.word	0x000000ff
        /*10c0*/ 	.word	0x00084000
        /*10c4*/ 	.short	0x010a
        /*10c6*/ 	.byte	0x24
	.zero		1


	//   ....[32]....
        /*10c8*/ 	.word	0x00000e40
        /*10cc*/ 	.word	0x000000ff
        /*10d0*/ 	.word	0x00000000
        /*10d4*/ 	.short	0x010a
        /*10d6*/ 	.byte	0x0a
	.zero		1


	//   ....[33]....
        /*10d8*/ 	.word	0x00005620
        /*10dc*/ 	.word	0x0000001a
        /*10e0*/ 	.word	0x00000000
        /*10e4*/ 	.short	0x0101
        /*10e6*/ 	.byte	0x22
	.zero		1


	//   ....[34]....
        /*10e8*/ 	.word	0x00005a10
        /*10ec*/ 	.word	0x000000ff
        /*10f0*/ 	.word	0x00084008
        /*10f4*/ 	.short	0x010a
        /*10f6*/ 	.byte	0x24
	.zero		1


	//   ....[35]....
        /*10f8*/ 	.word	0x000062f0
        /*10fc*/ 	.word	0x000000ff
        /*1100*/ 	.word	0x00000000
        /*1104*/ 	.short	0x0101
        /*1106*/ 	.byte	0x0a
	.zero		1


	//   ....[36]....
        /*1108*/ 	.word	0x00006440
        /*110c*/ 	.word	0x000000ff
        /*1110*/ 	.word	0x00084000
        /*1114*/ 	.short	0x010a
        /*1116*/ 	.byte	0x0a
	.zero		1


	//   ....[37]....
        /*1118*/ 	.word	0x0000b510
        /*111c*/ 	.word	0x000000ff
        /*1120*/ 	.word	0x00084000
        /*1124*/ 	.short	0x010a
        /*1126*/ 	.byte	0x0b
	.zero		1


	//   ....[38]....
        /*1128*/ 	.word	0x0000b910
        /*112c*/ 	.word	0x000000ff
        /*1130*/ 	.word	0x00084000
        /*1134*/ 	.short	0x010a
        /*1136*/ 	.byte	0x0b
	.zero		1


	//   ....[39]....
        /*1138*/ 	.word	0x0000c4f0
        /*113c*/ 	.word	0x000000ff
        /*1140*/ 	.word	0x00000000
        /*1144*/ 	.short	0x0101
        /*1146*/ 	.byte	0x0b
	.zero		1


	//   ....[40]....
        /*1148*/ 	.word	0x0000c5a0
        /*114c*/ 	.word	0x000000ff
        /*1150*/ 	.word	0x00000000
        /*1154*/ 	.short	0x0101
        /*1156*/ 	.byte	0x04
	.zero		1


	//   ....[41]....
        /*1158*/ 	.word	0x0000d150
        /*115c*/ 	.word	0x000000ff
        /*1160*/ 	.word	0x00084098
        /*1164*/ 	.short	0x010a
        /*1166*/ 	.byte	0x04
	.zero		1


	//   ....[42]....
        /*1168*/ 	.word	0x0000f080
        /*116c*/ 	.word	0x00000000
        /*1170*/ 	.word	0x00084090
        /*1174*/ 	.short	0x0101
        /*1176*/ 	.byte	0x24
	.zero		1


	//   ....[43]....
        /*1178*/ 	.word	0x0000f1d0
        /*117c*/ 	.word	0x00000003
        /*1180*/ 	.word	0x00084060
        /*1184*/ 	.short	0x010a
        /*1186*/ 	.byte	0x3f
	.zero		1


	//   ....[44]....
        /*1188*/ 	.word	0x0000f4f0
        /*118c*/ 	.word	0x00000005
        /*1190*/ 	.word	0x00084028
        /*1194*/ 	.short	0x010a
        /*1196*/ 	.byte	0x3f
	.zero		1


	//   ....[45]....
        /*1198*/ 	.word	0x0000f810
        /*119c*/ 	.word	0x00000004
        /*11a0*/ 	.word	0x00084060
        /*11a4*/ 	.short	0x010a
        /*11a6*/ 	.byte	0x3f
	.zero		1


	//   ....[46]....
        /*11a8*/ 	.word	0x0000fb60
        /*11ac*/ 	.word	0x00000003
        /*11b0*/ 	.word	0x00084028
        /*11b4*/ 	.short	0x010a
        /*11b6*/ 	.byte	0x3f
	.zero		1


	//   ....[47]....
        /*11b8*/ 	.word	0x0000ff70
        /*11bc*/ 	.word	0x00000006
        /*11c0*/ 	.word	0x00084028
        /*11c4*/ 	.short	0x010a
        /*11c6*/ 	.byte	0x3f
	.zero		1


	//   ....[48]....
        /*11c8*/ 	.word	0x000102c0
        /*11cc*/ 	.word	0x00000006
        /*11d0*/ 	.word	0x00084028
        /*11d4*/ 	.short	0x010a
        /*11d6*/ 	.byte	0x3f
	.zero		1


	//   ....[49]....
        /*11d8*/ 	.word	0x00010600
        /*11dc*/ 	.word	0x00000003
        /*11e0*/ 	.word	0x00084050
        /*11e4*/ 	.short	0x010a
        /*11e6*/ 	.byte	0x3f
	.zero		1


	//   ....[50]....
        /*11e8*/ 	.word	0x00010660
        /*11ec*/ 	.word	0x00000003
        /*11f0*/ 	.word	0x00084000
        /*11f4*/ 	.short	0x010a
        /*11f6*/ 	.byte	0x3f
	.zero		1


	//   ....[51]....
        /*11f8*/ 	.word	0x000106c0
        /*11fc*/ 	.word	0x00000003
        /*1200*/ 	.word	0x00000000
        /*1204*/ 	.short	0x010a
        /*1206*/ 	.byte	0x3f
	.zero		1


	//   ....[52]....
        /*1208*/ 	.word	0x00010720
        /*120c*/ 	.word	0x00000003
        /*1210*/ 	.word	0x00084008
        /*1214*/ 	.short	0x010a
        /*1216*/ 	.byte	0x3f
	.zero		1


	//   ....[53]....
        /*1218*/ 	.word	0x00010780
        /*121c*/ 	.word	0x00000005
        /*1220*/ 	.word	0x00084000
        /*1224*/ 	.short	0x010a
        /*1226*/ 	.byte	0x3f
	.zero		1


	//   ....[54]....
        /*1228*/ 	.word	0x000107e0
        /*122c*/ 	.word	0x00000003
        /*1230*/ 	.word	0x00084000
        /*1234*/ 	.short	0x010a
        /*1236*/ 	.byte	0x3f
	.zero		1


	//   ....[55]....
        /*1238*/ 	.word	0x00010840
        /*123c*/ 	.word	0x00000003
        /*1240*/ 	.word	0x00084098
        /*1244*/ 	.short	0x010a
        /*1246*/ 	.byte	0x3f
	.zero		1


	//   ....[56]....
        /*1248*/ 	.word	0x00010890
        /*124c*/ 	.word	0x00000003
        /*1250*/ 	.word	0x00084060
        /*1254*/ 	.short	0x010a
        /*1256*/ 	.byte	0x3f
	.zero		1


	//   ....[57]....
        /*1258*/ 	.word	0x000108e0
        /*125c*/ 	.word	0x00000005
        /*1260*/ 	.word	0x00084028
        /*1264*/ 	.short	0x010a
        /*1266*/ 	.byte	0x3f
	.zero		1


	//   ....[58]....
        /*1268*/ 	.word	0x00010930
        /*126c*/ 	.word	0x00000004
        /*1270*/ 	.word	0x00084060
        /*1274*/ 	.short	0x010a
        /*1276*/ 	.byte	0x3f
	.zero		1


	//   ....[59]....
        /*1278*/ 	.word	0x00010980
        /*127c*/ 	.word	0x00000003
        /*1280*/ 	.word	0x00084028
        /*1284*/ 	.short	0x010a
        /*1286*/ 	.byte	0x3f
	.zero		1


	//   ....[60]....
        /*1288*/ 	.word	0x000109d0
        /*128c*/ 	.word	0x00000006
        /*1290*/ 	.word	0x00084028
        /*1294*/ 	.short	0x010a
        /*1296*/ 	.byte	0x3f
	.zero		1


	//   ....[61]....
        /*1298*/ 	.word	0x00010a20
        /*129c*/ 	.word	0x00000006
        /*12a0*/ 	.word	0x00084028
        /*12a4*/ 	.short	0x010a
        /*12a6*/ 	.byte	0x3f
	.zero		1


	//----- nvinfo : EIATTR_NUM_MBARRIERS
	.align		4
.L_40:
        /*12a8*/ 	.byte	0x03, 0x38
        /*12aa*/ 	.short	0x001e


	//----- nvinfo : EIATTR_EXIT_INSTR_OFFSETS
	.align		4
        /*12ac*/ 	.byte	0x04, 0x1c
        /*12ae*/ 	.short	(.L_42 - .L_41)


	//   ....[0]....
.L_41:
        /*12b0*/ 	.word	0x00000a00


	//   ....[1]....
        /*12b4*/ 	.word	0x0000f090


	//   ....[2]....
        /*12b8*/ 	.word	0x0000f0d0


	//   ....[3]....
        /*12bc*/ 	.word	0x0000fe40


	//   ....[4]....
        /*12c0*/ 	.word	0x000105e0


	//----- nvinfo : EIATTR_MAX_THREADS
	.align		4
.L_42:
        /*12c4*/ 	.byte	0x04, 0x05
        /*12c6*/ 	.short	(.L_44 - .L_43)
.L_43:
        /*12c8*/ 	.word	0x00000180
        /*12cc*/ 	.word	0x00000001
        /*12d0*/ 	.word	0x00000001


	//----- nvinfo : EIATTR_CRS_STACK_SIZE
	.align		4
.L_44:
        /*12d4*/ 	.byte	0x04, 0x1e
        /*12d6*/ 	.short	(.L_46 - .L_45)
.L_45:
        /*12d8*/ 	.word	0x00000000


	//----- nvinfo : EIATTR_CBANK_PARAM_SIZE
	.align		4
.L_46:
        /*12dc*/ 	.byte	0x03, 0x19
        /*12de*/ 	.short	0x0870


	//----- nvinfo : EIATTR_PARAM_CBANK
	.align		4
        /*12e0*/ 	.byte	0x04, 0x0a
        /*12e2*/ 	.short	(.L_48 - .L_47)
	.align		4
.L_47:
        /*12e4*/ 	.word	index@(.nv.constant0._ZN7cutlass13device_kernelINS_4fmha6kernel28FmhaKernelTmaWarpSpecializedINS1_10collective30FmhaMainloopTmaWarpSpecializedINS_10bfloat16_tEffN4cute5tupleIJNS7_1CILi128EEENS9_ILi256EEENS9_ILi192EEEEEENS8_IJiNS9_ILi1EEENS8_IJiiEEEEEESG_SG_NS4_13DefaultFusionEJEEENS4_15FmhaFwdEpilogueIS6_fNS8_IJNS9_ILi64EEESC_SB_EEEEENS2_23IndividualTileSchedulerEJEEEEEvNT_6ParamsE)
        /*12e8*/ 	.short	0x0210
        /*12ea*/ 	.short	0x0870


	//----- nvinfo : EIATTR_SW_WAR
	.align		4
.L_48:
        /*12ec*/ 	.byte	0x04, 0x36
        /*12ee*/ 	.short	(.L_50 - .L_49)
.L_49:
        /*12f0*/ 	.word	0x00000008
.L_50:


//--------------------- .nv.callgraph             --------------------------
	.section	.nv.callgraph,"",@"SHT_CUDA_CALLGRAPH"
	.align	4
	.sectionentsize	8
	.align		4
        /*0000*/ 	.word	0x00000000
	.align		4
        /*0004*/ 	.word	0xffffffff
	.align		4
        /*0008*/ 	.word	index@(_ZN7cutlass13device_kernelINS_4fmha6kernel28FmhaKernelTmaWarpSpecializedINS1_10collective30FmhaMainloopTmaWarpSpecializedINS_10bfloat16_tEffN4cute5tupleIJNS7_1CILi128EEENS9_ILi256EEENS9_ILi192EEEEEENS8_IJiNS9_ILi1EEENS8_IJiiEEEEEESG_SG_NS4_13DefaultFusionEJEEENS4_15FmhaFwdEpilogueIS6_fNS8_IJNS9_ILi64EEESC_SB_EEEEENS2_23IndividualTileSchedulerEJEEEEEvNT_6ParamsE)
	.align		4
        /*000c*/ 	.word	index@(__assertfail)
	.align		4
        /*0010*/ 	.word	0x00000000
	.align		4
        /*0014*/ 	.word	0xfffffffe
	.align		4
        /*0018*/ 	.word	0x00000000
	.align		4
        /*001c*/ 	.word	0xfffffffd
	.align		4
        /*0020*/ 	.word	0x00000000
	.align		4
        /*0024*/ 	.word	0xfffffffc


//--------------------- .nv.constant4             --------------------------
	.section	.nv.constant4,"a",@progbits
	.align	8
	.align		8
.nv.constant4:
        /*0000*/ 	.dword	__assertfail
	.align		8
        /*0008*/ 	.dword	__unnamed_1
	.align		8
        /*0010*/ 	.dword	__unnamed_2
	.align		8
        /*0018*/ 	.dword	_ZN39_INTERNAL_366985a9_4_k_cu_f831875c_27134cuda3std3__45__cpo5beginE
	.align		8
        /*0020*/ 	.dword	_ZN39_INTERNAL_366985a9_4_k_cu_f831875c_27134cuda3std3__45__cpo3endE
	.align		8
        /*0028*/ 	.dword	_ZN39_INTERNAL_366985a9_4_k_cu_f831875c_27134cuda3std3__45__cpo6cbeginE
	.align		8
        /*0030*/ 	.dword	_ZN39_INTERNAL_366985a9_4_k_cu_f831875c_27134cuda3std3__45__cpo4cendE
	.align		8
        /*0038*/ 	.dword	_ZN39_INTERNAL_366985a9_4_k_cu_f831875c_27134cuda3std3__441_GLOBAL__N__366985a9_4_k_cu_f831875c_27136ignoreE
	.align		8
        /*0040*/ 	.dword	_ZN39_INTERNAL_366985a9_4_k_cu_f831875c_27134cuda3std3__419piecewise_constructE
	.align		8
        /*0048*/ 	.dword	_ZN39_INTERNAL_366985a9_4_k_cu_f831875c_27134cuda3std3__48in_placeE
	.align		8
        /*0050*/ 	.dword	_ZN39_INTERNAL_366985a9_4_k_cu_f831875c_27134cuda3std6ranges3__45__cpo4swapE
	.align		8
        /*0058*/ 	.dword	_ZN39_INTERNAL_366985a9_4_k_cu_f831875c_27134cuda3std6ranges3__45__cpo9iter_moveE
	.align		8
        /*0060*/ 	.dword	_ZN39_INTERNAL_366985a9_4_k_cu_f831875c_27134cute7productE
	.align		8
        /*0068*/ 	.dword	_ZN39_INTERNAL_366985a9_4_k_cu_f831875c_27134cute1_E
	.align		8
        /*0070*/ 	.dword	$str$24
	.align		8
        /*0078*/ 	.dword	$str$25


//--------------------- .text._ZN7cutlass13device_kernelINS_4fmha6kernel28FmhaKernelTmaWarpSpecializedINS1_10collective30FmhaMainloopTmaWarpSpecializedINS_10bfloat16_tEffN4cute5tupleIJNS7_1CILi128EEENS9_ILi256EEENS9_ILi192EEEEEENS8_IJiNS9_ILi1EEENS8_IJiiEEEEEESG_SG_NS4_13DefaultFusionEJEEENS4_15FmhaFwdEpilogueIS6_fNS8_IJNS9_ILi64EEESC_SB_EEEEENS2_23IndividualTileSchedulerEJEEEEEvNT_6ParamsE --------------------------
	.section	.text._ZN7cutlass13device_kernelINS_4fmha6kernel28FmhaKernelTmaWarpSpecializedINS1_10collective30FmhaMainloopTmaWarpSpecializedINS_10bfloat16_tEffN4cute5tupleIJNS7_1CILi128EEENS9_ILi256EEENS9_ILi192EEEEEENS8_IJiNS9_ILi1EEENS8_IJiiEEEEEESG_SG_NS4_13DefaultFusionEJEEENS4_15FmhaFwdEpilogueIS6_fNS8_IJNS9_ILi64EEESC_SB_EEEEENS2_23IndividualTileSchedulerEJEEEEEvNT_6ParamsE,"ax",@progbits
	.align	128
.text._ZN7cutlass13device_kernelINS_4fmha6kernel28FmhaKernelTmaWarpSpecializedINS1_10collective30FmhaMainloopTmaWarpSpecializedINS_10bfloat16_tEffN4cute5tupleIJNS7_1CILi128EEENS9_ILi256EEENS9_ILi192EEEEEENS8_IJiNS9_ILi1EEENS8_IJiiEEEEEESG_SG_NS4_13DefaultFusionEJEEENS4_15FmhaFwdEpilogueIS6_fNS8_IJNS9_ILi64EEESC_SB_EEEEENS2_23IndividualTileSchedulerEJEEEEEvNT_6ParamsE:
        .type           _ZN7cutlass13device_kernelINS_4fmha6kernel28FmhaKernelTmaWarpSpecializedINS1_10collective30FmhaMainloopTmaWarpSpecializedINS_10bfloat16_tEffN4cute5tupleIJNS7_1CILi128EEENS9_ILi256EEENS9_ILi192EEEEEENS8_IJiNS9_ILi1EEENS8_IJiiEEEEEESG_SG_NS4_13DefaultFusionEJEEENS4_15FmhaFwdEpilogueIS6_fNS8_IJNS9_ILi64EEESC_SB_EEEEENS2_23IndividualTileSchedulerEJEEEEEvNT_6ParamsE,@function
        .size           _ZN7cutlass13device_kernelINS_4fmha6kernel28FmhaKernelTmaWarpSpecializedINS1_10collective30FmhaMainloopTmaWarpSpecializedINS_10bfloat16_tEffN4cute5tupleIJNS7_1CILi128EEENS9_ILi256EEENS9_ILi192EEEEEENS8_IJiNS9_ILi1EEENS8_IJiiEEEEEESG_SG_NS4_13DefaultFusionEJEEENS4_15FmhaFwdEpilogueIS6_fNS8_IJNS9_ILi64EEESC_SB_EEEEENS2_23IndividualTileSchedulerEJEEEEEvNT_6ParamsE,(.L_x_114 - _ZN7cutlass13device_kernelINS_4fmha6kernel28FmhaKernelTmaWarpSpecializedINS1_10collective30FmhaMainloopTmaWarpSpecializedINS_10bfloat16_tEffN4cute5tupleIJNS7_1CILi128EEENS9_ILi256EEENS9_ILi192EEEEEENS8_IJiNS9_ILi1EEENS8_IJiiEEEEEESG_SG_NS4_13DefaultFusionEJEEENS4_15FmhaFwdEpilogueIS6_fNS8_IJNS9_ILi64EEESC_SB_EEEEENS2_23IndividualTileSchedulerEJEEEEEvNT_6ParamsE)
        .other          _ZN7cutlass13device_kernelINS_4fmha6kernel28FmhaKernelTmaWarpSpecializedINS1_10collective30FmhaMainloopTmaWarpSpecializedINS_10bfloat16_tEffN4cute5tupleIJNS7_1CILi128EEENS9_ILi256EEENS9_ILi192EEEEEENS8_IJiNS9_ILi1EEENS8_IJiiEEEEEESG_SG_NS4_13DefaultFusionEJEEENS4_15FmhaFwdEpilogueIS6_fNS8_IJNS9_ILi64EEESC_SB_EEEEENS2_23IndividualTileSchedulerEJEEEEEvNT_6ParamsE,@"STO_CUDA_ENTRY STV_DEFAULT"
_ZN7cutlass13device_kernelINS_4fmha6kernel28FmhaKernelTmaWarpSpecializedINS1_10collective30FmhaMainloopTmaWarpSpecializedINS_10bfloat16_tEffN4cute5tupleIJNS7_1CILi128EEENS9_ILi256EEENS9_ILi192EEEEEENS8_IJiNS9_ILi1EEENS8_IJiiEEEEEESG_SG_NS4_13DefaultFusionEJEEENS4_15FmhaFwdEpilogueIS6_fNS8_IJNS9_ILi64EEESC_SB_EEEEENS2_23IndividualTileSchedulerEJEEEEEvNT_6ParamsE:
[----:B------:R-:W1:Y:S02]  /*0000*/  LDC R1, c[0x0][0x28] ;  /* 0x00000a00ff017b82 */ /* 0x000e640000000800 */
[----:B-1----:R-:W-:Y:S01]  /*0010*/  IADD3 R1, R1, -0x198, RZ ;  /* 0xfffffe6801017810 */ /* 0x002fe20007ffe0ff */
[----:B------:R-:W1:Y:S01]  /*0020*/  S2R R6, SR_TID.X ;  /* 0x0000000000067919 */ /* 0x000e620000002100 */
[----:B------:R-:W-:Y:S01]  /*0030*/  ELECT P1, URZ, PT ;  /* 0x00000000003f782f */ /* 0x000fe20003820000 */
[----:B------:R-:W-:Y:S01]  /*0040*/  BSSY B0, `(.L_x_0) ;  /* 0x0000017000007945 */ /* 0x000fe20003800000 */
[----:B-1----:R-:W-:-:S05]  /*0050*/  SHF.R.U32.HI R0, RZ, 0x5, R6 ;  /* 0x00000005ff007819 */ /* 0x002fca0000011606 */
[----:B------:R-:W1:Y:S02]  /*0060*/  SHFL.IDX PT, R2, R0, RZ, 0x1f ;  /* 0x00001fff00027589 */ /* 0x000e6400000e0000 */
[----:B-1----:R-:W-:Y:S02]  /*0070*/  R2UR UR4, R2 ;  /* 0x00000000020472ca */ /* 0x002fe400000e0000 */
[----:B------:R-:W-:-:S06]  /*0080*/  SHF.R.U32.HI R2, RZ, 0x7, R6 ;  /* 0x00000007ff027819 */ /* 0x000fcc0000011606 */
[----:B------:R-:W1:Y:S05]  /*0090*/  SHFL.IDX PT, R2, R2, RZ, 0x1f ;  /* 0x00001fff02027589 */ /* 0x000e6a00000e0000 */
[----:B------:R-:W-:Y:S02]  /*00a0*/  USHF.R.S32.HI UR5, URZ, 0x1f, UR4 ;  /* 0x0000001f3f057899 */ /* 0x000fe40008011404 */
[----:B------:R-:W-:Y:S02]  /*00b0*/  ISETP.NE.OR P0, PT, RZ, UR4, !P1 ;  /* 0x00000004ff007c0c */ /* 0x000fe4000cf05670 */
[----:B------:R-:W-:-:S04]  /*00c0*/  ULEA.HI UR5, UR5, UR4, URZ, 0x2 ;  /* 0x0000000405057291 */ /* 0x000fc8000f8f103f */
[----:B------:R-:W-:-:S04]  /*00d0*/  ULOP3.LUT UR5, UR5, 0xfffffffc, URZ, 0xc0, !UPT ;  /* 0xfffffffc05057892 */ /* 0x000fc8000f8ec03f */
[----:B------:R-:W-:-:S03]  /*00e0*/  UIADD3 UR5, UR4, -UR5, URZ ;  /* 0x8000000504057290 */ /* 0x000fc6000fffe03f */
[----:B------:R-:W-:Y:S09]  /*00f0*/  @P0 BRA `(.L_x_1) ;  /* 0x00000000002c0947 */ /* 0x000ff20003800000 */
[----:B------:R-:W-:Y:S02]  /*0100*/  ULDC.64 UR6, c[0x0][0x198] ;  /* 0x0000660000067ab9 */ /* 0x000fe40000000a00 */
[----:B------:R-:W-:Y:S02]  /*0110*/  UIADD3 UR8, UP0, UR6, 0xf0, URZ ;  /* 0x000000f006087890 */ /* 0x000fe4000ff1e03f */
[----:B------:R-:W-:Y:S02]  /*0120*/  UIADD3 UR10, UP1, UR6, 0x1f0, URZ ;  /* 0x000001f0060a7890 */ /* 0x000fe4000ff3e03f */
[----:B------:R-:W-:Y:S02]  /*0130*/  UIADD3 UR6, UP2, UR6, 0x2f0, URZ ;  /* 0x000002f006067890 */ /* 0x000fe4000ff5e03f */
[----:B------:R-:W-:Y:S02]  /*0140*/  UIADD3.X UR9, URZ, UR7, URZ, UP0, !UPT ;  /* 0x000000073f097290 */ /* 0x000fe400087fe43f */
[----:B------:R-:W-:-:S02]  /*0150*/  UIADD3.X UR11, URZ, UR7, URZ, UP1, !UPT ;  /* 0x000000073f0b7290 */ /* 0x000fc40008ffe43f */
[----:B------:R-:W-:-:S05]  /*0160*/  UIADD3.X UR7, URZ, UR7, URZ, UP2, !UPT ;  /* 0x000000073f077290 */ /* 0x000fca00097fe43f */
[----:B------:R2:W-:Y:S02]  /*0170*/  UTMACCTL.PF [UR8] ;  /* 0x00000000080079b9 */ /* 0x0005e40008040000 */
[----:B------:R2:W-:Y:S02]  /*0180*/  UTMACCTL.PF [UR10] ;  /* 0x000000000a0079b9 */ /* 0x0005e40008040000 */
[----:B------:R2:W-:Y:S02]  /*0190*/  UTMACCTL.PF [UR6] ;  /* 0x00000000060079b9 */ /* 0x0005e40008040000 */
[----:B--2---:R-:W-:Y:S01]  /*01a0*/  NOP ;  /* 0x0000000000007918 */ /* 0x004fe20000000000 */
.L_x_1:
[----:B------:R-:W-:Y:S05]  /*01b0*/  BSYNC B0 ;  /* 0x0000000000007941 */ /* 0x000fea0003800000 */
.L_x_0:
[----:B------:R-:W2:Y:S01]  /*01c0*/  SHFL.IDX PT, R3, R0, RZ, 0x1f ;  /* 0x00001fff00037589 */ /* 0x000ea200000e0000 */
[----:B-1----:R-:W-:Y:S01]  /*01d0*/  R2UR UR37, R2 ;  /* 0x00000000022572ca */ /* 0x002fe200000e0000 */
[----:B------:R-:W-:-:S12]  /*01e0*/  UISETP.NE.AND UP0, UPT, UR5, 0x1, UPT ;  /* 0x000000010500788c */ /* 0x000fd8000bf05270 */
[----:B------:R-:W-:Y:S02]  /*01f0*/  UIADD3 UR10, UR37, -0x1, URZ ;  /* 0xffffffff250a7890 */ /* 0x000fe4000fffe03f */
[----:B------:R-:W-:Y:S02]  /*0200*/  UISETP.EQ.AND UP0, UPT, UR37, URZ, !UP0 ;  /* 0x0000003f2500728c */ /* 0x000fe4000c702270 */
[----:B------:R-:W-:Y:S02]  /*0210*/  UISETP.GE.U32.AND UP1, UPT, UR10, 0x4, UPT ;  /* 0x000000040a00788c */ /* 0x000fe4000bf26070 */
[----:B------:R-:W-:Y:S01]  /*0220*/  USEL UR4, URZ, 0x1, !UP0 ;  /* 0x000000013f047887 */ /* 0x000fe2000c000000 */
[----:B--2---:R-:W-:-:S03]  /*0230*/  ISETP.NE.AND P0, PT, R3, RZ, PT ;  /* 0x000000ff0300720c */ /* 0x004fc60003f05270 */
[----:B------:R-:W-:-:S10]  /*0240*/  USEL UR4, UR4, 0x2, UP1 ;  /* 0x0000000204047887 */ /* 0x000fd40008800000 */
[----:B------:R-:W-:Y:S05]  /*0250*/  @P0 BRA `(.L_x_2) ;  /* 0x0000000000480947 */ /* 0x000fea0003800000 */
[----:B------:R-:W1:Y:S01]  /*0260*/  S2UR UR11, SR_CgaCtaId ;  /* 0x00000000000b79c3 */ /* 0x000e620000008800 */
[----:B------:R-:W-:Y:S01]  /*0270*/  UMOV UR6, 0x400 ;  /* 0x0000040000067882 */ /* 0x000fe20000000000 */
[----:B------:R-:W-:Y:S01]  /*0280*/  UMOV UR7, 0x1 ;  /* 0x0000000100077882 */ /* 0x000fe20000000000 */
[----:B------:R-:W-:Y:S01]  /*0290*/  UMOV UR8, 0x80 ;  /* 0x0000008000087882 */ /* 0x000fe20000000000 */
[----:B------:R-:W-:Y:S01]  /*02a0*/  ELECT P0, URZ, PT ;  /* 0x00000000003f782f */ /* 0x000fe20003800000 */
[----:B------:R-:W-:-:S04]  /*02b0*/  UIADD3 UR8, -UR8, 0x100000, URZ ;  /* 0x0010000008087890 */ /* 0x000fc8000fffe13f */
[----:B------:R-:W-:Y:S02]  /*02c0*/  USHF.L.U32 UR9, UR8, 0xb, URZ ;  /* 0x0000000b08097899 */ /* 0x000fe4000800063f */
[----:B------:R-:W-:Y:S02]  /*02d0*/  USHF.L.U32 UR8, UR8, 0x1, URZ ;  /* 0x0000000108087899 */ /* 0x000fe4000800063f */
[----:B-1----:R-:W-:Y:S02]  /*02e0*/  ULEA UR11, UR11, UR6, 0x18 ;  /* 0x000000060b0b7291 */ /* 0x002fe4000f8ec03f */
[----:B------:R-:W-:-:S04]  /*02f0*/  UIADD3 UR6, -UR7, 0x100000, URZ ;  /* 0x0010000007067890 */ /* 0x000fc8000fffe13f */
[----:B------:R-:W-:Y:S02]  /*0300*/  USHF.L.U32 UR7, UR6, 0xb, URZ ;  /* 0x0000000b06077899 */ /* 0x000fe4000800063f */
[----:B------:R-:W-:Y:S01]  /*0310*/  USHF.L.U32 UR6, UR6, 0x1, URZ ;  /* 0x0000000106067899 */ /* 0x000fe2000800063f */
[----:B------:R-:W1:Y:S11]  /*0320*/  FENCE.VIEW.ASYNC.S ;  /* 0x00000000000073c6 */ /* 0x000e760000000000 */
[----:B-1----:R1:W2:Y:S01]  /*0330*/  SYNCS.EXCH.64 URZ, [UR11+0x84050], UR6 ;  /* 0x084050060b3f75b2 */ /* 0x0022a20008000100 */
[----:B------:R1:W3:Y:S01]  /*0340*/  SYNCS.EXCH.64 URZ, [UR11+0x84060], UR8 ;  /* 0x084060080b3f75b2 */ /* 0x0002e20008000100 */
[----:B------:R1:W4:Y:S01]  /*0350*/  SYNCS.EXCH.64 URZ, [UR11+0x84058], UR6 ;  /* 0x084058060b3f75b2 */ /* 0x0003220008000100 */
[----:B------:R1:W1:Y:S01]  /*0360*/  SYNCS.EXCH.64 URZ, [UR11+0x84068], UR8 ;  /* 0x084068080b3f75b2 */ /* 0x0002620008000100 */
[----:B------:R-:W-:Y:S01]  /*0370*/  NOP ;  /* 0x0000000000007918 */ /* 0x000fe20000000000 */
.L_x_2:
[----:B------:R-:W5:Y:S01]  /*0380*/  SHFL.IDX PT, R2, R0, RZ, 0x1f ;  /* 0x00001fff00027589 */ /* 0x000f6200000e0000 */
[----:B------:R-:W-:Y:S01]  /*0390*/  NOP ;  /* 0x0000000000007918 */ /* 0x000fe20000000000 */
[----:B-----5:R-:W-:-:S13]  /*03a0*/  ISETP.NE.AND P0, PT, R2, RZ, PT ;  /* 0x000000ff0200720c */ /* 0x020fda0003f05270 */
[----:B------:R-:W-:Y:S05]  /*03b0*/  @P0 BRA `(.L_x_3) ;  /* 0x0000000000600947 */ /* 0x000fea0003800000 */
[----:B-1----:R-:W1:Y:S01]  /*03c0*/  S2UR UR7, SR_CgaCtaId ;  /* 0x00000000000779c3 */ /* 0x002e620000008800 */
[----:B------:R-:W-:Y:S01]  /*03d0*/  UMOV UR6, 0x400 ;  /* 0x0000040000067882 */ /* 0x000fe20000000000 */
[----:B------:R-:W-:Y:S01]  /*03e0*/  UMOV UR8, 0x1 ;  /* 0x0000000100087882 */ /* 0x000fe20000000000 */
[----:B------:R-:W-:Y:S01]  /*03f0*/  UMOV UR12, 0x100 ;  /* 0x00000100000c7882 */ /* 0x000fe20000000000 */
[----:B------:R-:W-:-:S04]  /*0400*/  UIADD3 UR8, -UR8, 0x100000, URZ ;  /* 0x0010000008087890 */ /* 0x000fc8000fffe13f */
[----:B------:R-:W-:Y:S02]  /*0410*/  USHF.L.U32 UR9, UR8, 0xb, URZ ;  /* 0x0000000b08097899 */ /* 0x000fe4000800063f */
[----:B------:R-:W-:Y:S01]  /*0420*/  USHF.L.U32 UR8, UR8, 0x1, URZ ;  /* 0x0000000108087899 */ /* 0x000fe2000800063f */
[----:B------:R-:W-:Y:S01]  /*0430*/  ELECT P0, URZ, PT ;  /* 0x00000000003f782f */ /* 0x000fe20003800000 */
[----:B-1----:R-:W-:Y:S02]  /*0440*/  ULEA UR11, UR7, UR6, 0x18 ;  /* 0x00000006070b7291 */ /* 0x002fe4000f8ec03f */
[----:B------:R-:W-:-:S04]  /*0450*/  UIADD3 UR6, -UR12, 0x100000, URZ ;  /* 0x001000000c067890 */ /* 0x000fc8000fffe13f */
[----:B------:R-:W-:Y:S02]  /*0460*/  USHF.L.U32 UR7, UR6, 0xb, URZ ;  /* 0x0000000b06077899 */ /* 0x000fe4000800063f */
[----:B------:R-:W-:Y:S01]  /*0470*/  USHF.L.U32 UR6, UR6, 0x1, URZ ;  /* 0x0000000106067899 */ /* 0x000fe2000800063f */
[----:B------:R-:W1:Y:S03]  /*0480*/  FENCE.VIEW.ASYNC.S ;  /* 0x00000000000073c6 */ /* 0x000e660000000000 */
[----:B-1----:R1:W1:Y:S08]  /*0490*/  SYNCS.EXCH.64 URZ, [UR11+0x84000], UR8 ;  /* 0x084000080b3f75b2 */ /* 0x0022700008000100 */
[----:B------:R1:W1:Y:S01]  /*04a0*/  SYNCS.EXCH.64 URZ, [UR11+0x84028], UR6 ;  /* 0x084028060b3f75b2 */ /* 0x0002620008000100 */
        /* <DEDUP_REMOVED lines=8> */
[----:B------:R-:W-:Y:S01]  /*0530*/  NOP ;  /* 0x0000000000007918 */ /* 0x000fe20000000000 */
.L_x_3:
        /* <DEDUP_REMOVED lines=21> */
[----:B------:R-:W-:Y:S01]  /*0690*/  NOP ;  /* 0x0000000000007918 */ /* 0x000fe20000000000 */
.L_x_4:
[----:B------:R-:W5:Y:S01]  /*06a0*/  SHFL.IDX PT, R2, R0, RZ, 0x1f ;  /* 0x00001fff00027589 */ /* 0x000f6200000e0000 */
[----:B------:R-:W-:Y:S01]  /*06b0*/  ELECT P0, URZ, PT ;  /* 0x00000000003f782f */ /* 0x000fe20003800000 */
[----:B------:R-:W-:Y:S01]  /*06c0*/  NOP ;  /* 0x0000000000007918 */ /* 0x000fe20000000000 */
[----:B-1----:R-:W-:Y:S02]  /*06d0*/  UMOV UR6, 0x80 ;  /* 0x0000008000067882 */ /* 0x002fe40000000000 */
[C---:B-----5:R-:W-:Y:S02]  /*06e0*/  ISETP.NE.OR P0, PT, R2.reuse, RZ, !P0 ;  /* 0x000000ff0200720c */ /* 0x060fe40004705670 */
[----:B------:R-:W-:-:S11]  /*06f0*/  ISETP.NE.AND P2, PT, R2, RZ, PT ;  /* 0x000000ff0200720c */ /* 0x000fd60003f45270 */
[----:B------:R-:W-:Y:S01]  /*0700*/  VOTEU.ALL UP0, P0 ;  /* 0x00000000003f7886 */ /* 0x000fe20000000000 */
[----:B------:R-:W-:Y:S01]  /*0710*/  VOTEU.ALL UP2, P0 ;  /* 0x00000000003f7886 */ /* 0x000fe20000040000 */
[----:B------:R-:W-:Y:S01]  /*0720*/  VOTEU.ALL UP3, P0 ;  /* 0x00000000003f7886 */ /* 0x000fe20000060000 */
[----:B------:R-:W-:Y:S02]  /*0730*/  VOTEU.ALL UP4, P0 ;  /* 0x00000000003f7886 */ /* 0x000fe40000080000 */
[----:B------:R-:W1:Y:S01]  /*0740*/  @!UP0 S2UR UR9, SR_CgaCtaId ;  /* 0x00000000000989c3 */ /* 0x000e620000008800 */
[----:B------:R-:W-:Y:S01]  /*0750*/  @!UP0 UMOV UR8, 0x400 ;  /* 0x0000040000088882 */ /* 0x000fe20000000000 */
[----:B------:R-:W-:-:S04]  /*0760*/  @!UP0 UIADD3 UR6, -UR6, 0x100000, URZ ;  /* 0x0010000006068890 */ /* 0x000fc8000fffe13f */
[----:B------:R-:W-:Y:S02]  /*0770*/  @!UP0 USHF.L.U32 UR7, UR6, 0xb, URZ ;  /* 0x0000000b06078899 */ /* 0x000fe4000800063f */
[----:B------:R-:W-:Y:S02]  /*0780*/  @!UP0 USHF.L.U32 UR6, UR6, 0x1, URZ ;  /* 0x0000000106068899 */ /* 0x000fe4000800063f */
[----:B-1----:R-:W-:Y:S01]  /*0790*/  @!UP0 ULEA UR8, UR9, UR8, 0x18 ;  /* 0x0000000809088291 */ /* 0x002fe2000f8ec03f */
[----:B------:R-:W-:Y:S01]  /*07a0*/  VOTEU.ALL UP0, P0 ;  /* 0x00000000003f7886 */ /* 0x000fe20000000000 */
[----:B------:R-:W1:Y:S10]  /*07b0*/  FENCE.VIEW.ASYNC.S ;  /* 0x00000000000073c6 */ /* 0x000e740000000000 */
[----:B-1----:R1:W1:Y:S01]  /*07c0*/  @!UP0 SYNCS.EXCH.64 URZ, [UR8+0x84090], UR6 ;  /* 0x08409006083f85b2 */ /* 0x0022620008000100 */
[----:B------:R1:W1:Y:S01]  /*07d0*/  @!UP2 SYNCS.EXCH.64 URZ, [UR8+0x84098], UR6 ;  /* 0x08409806083fa5b2 */ /* 0x0002620008000100 */
[----:B------:R1:W1:Y:S01]  /*07e0*/  @!UP3 SYNCS.EXCH.64 URZ, [UR8+0x840a0], UR6 ;  /* 0x0840a006083fb5b2 */ /* 0x0002620008000100 */
[----:B------:R1:W1:Y:S01]  /*07f0*/  @!UP4 SYNCS.EXCH.64 URZ, [UR8+0x840a8], UR6 ;  /* 0x0840a806083fc5b2 */ /* 0x0002620008000100 */
[----:B------:R-:W-:Y:S01]  /*0800*/  NOP ;  /* 0x0000000000007918 */ /* 0x000fe20000000000 */
[----:B------:R-:W-:Y:S05]  /*0810*/  @P2 BRA `(.L_x_5) ;  /* 0x0000000000582947 */ /* 0x000fea0003800000 */
[----:B-1----:R-:W1:Y:S01]  /*0820*/  S2UR UR7, SR_CgaCtaId ;  /* 0x00000000000779c3 */ /* 0x002e620000008800 */
[----:B------:R-:W-:Y:S01]  /*0830*/  UMOV UR6, 0x400 ;  /* 0x0000040000067882 */ /* 0x000fe20000000000 */
[----:B------:R-:W-:Y:S01]  /*0840*/  UMOV UR8, 0x20 ;  /* 0x0000002000087882 */ /* 0x000fe20000000000 */
[----:B------:R-:W-:Y:S01]  /*0850*/  UMOV UR9, 0x80 ;  /* 0x0000008000097882 */ /* 0x000fe20000000000 */
[----:B------:R-:W-:Y:S01]  /*0860*/  ELECT P0, URZ, PT ;  /* 0x00000000003f782f */ /* 0x000fe20003800000 */
[----:B-1----:R-:W-:Y:S02]  /*0870*/  ULEA UR11, UR7, UR6, 0x18 ;  /* 0x00000006070b7291 */ /* 0x002fe4000f8ec03f */
[----:B------:R-:W-:-:S04]  /*0880*/  UIADD3 UR6, -UR8, 0x100000, URZ ;  /* 0x0010000008067890 */ /* 0x000fc8000fffe13f */
[----:B------:R-:W-:Y:S02]  /*0890*/  USHF.L.U32 UR7, UR6, 0xb, URZ ;  /* 0x0000000b06077899 */ /* 0x000fe4000800063f */
[----:B------:R-:W-:Y:S02]  /*08a0*/  USHF.L.U32 UR6, UR6, 0x1, URZ ;  /* 0x0000000106067899 */ /* 0x000fe4000800063f */
        /* <DEDUP_REMOVED lines=13> */
.L_x_5:
[----:B------:R-:W-:Y:S01]  /*0980*/  ISETP.NE.AND P0, PT, RZ, UR37, PT ;  /* 0x00000025ff007c0c */ /* 0x000fe2000bf05270 */
[----:B------:R-:W-:Y:S01]  /*0990*/  NOP ;  /* 0x0000000000007918 */ /* 0x000fe20000000000 */
[----:B------:R-:W-:Y:S01]  /*09a0*/  MOV R0, UR5 ;  /* 0x0000000500007c02 */ /* 0x000fe20008000f00 */
[----:B-1234-:R-:W-:Y:S03]  /*09b0*/  BAR.SYNC.DEFER_BLOCKING 0x0 ;  /* 0x0000000000007b1d */ /* 0x01efe60000010000 */
[----:B------:R-:W-:-:S07]  /*09c0*/  ISETP.EQ.AND P2, PT, R0, 0x1, P1 ;  /* 0x000000010000780c */ /* 0x000fce0000f42270 */
[----:B------:R-:W-:Y:S06]  /*09d0*/  @!P0 BRA `(.L_x_6) ;  /* 0x000000e400b08947 */ /* 0x000fec0003800000 */
[----:B------:R-:W-:-:S06]  /*09e0*/  UISETP.GT.U32.AND UP0, UPT, UR10, 0x3, UPT ;  /* 0x000000030a00788c */ /* 0x000fcc000bf04070 */
[----:B------:R-:W-:-:S13]  /*09f0*/  PLOP3.LUT P0, PT, PT, PT, UP0, 0x80, 0x0 ;  /* 0x000000000000781c */ /* 0x000fda0003f0f008 */
[----:B------:R-:W-:Y:S05]  /*0a00*/  @P0 EXIT ;  /* 0x000000000000094d */ /* 0x000fea0003800000 */
.L_x_7:
[----:B------:R-:W-:-:S08]  /*0a10*/  NOP ;  /* 0x0000000000007918 */ /* 0x000fd00000000000 */
[----:B------:R-:W1:Y:S02]  /*0a20*/  USETMAXREG.TRY_ALLOC.CTAPOOL UP0, 0xf0 ;  /* 0x000000f0000079c8 */ /* 0x000e640008000600 */
[----:B-1----:R-:W-:-:S13]  /*0a30*/  PLOP3.LUT P0, PT, PT, PT, UP0, 0x80, 0x0 ;  /* 0x000000000000781c */ /* 0x002fda0003f0f008 */
[----:B------:R-:W-:Y:S05]  /*0a40*/  @!P0 BRA `(.L_x_7) ;  /* 0xfffffffc00f08947 */ /* 0x000fea000383ffff */
[----:B------:R-:W-:Y:S01]  /*0a50*/  UISETP.NE.AND UP0, UPT, UR37, 0x1, UPT ;  /* 0x000000012500788c */ /* 0x000fe2000bf05270 */
[----:B------:R-:W1:Y:S01]  /*0a60*/  S2UR UR5, SR_CTAID.X ;  /* 0x00000000000579c3 */ /* 0x000e620000002500 */
[----:B------:R-:W-:Y:S01]  /*0a70*/  UMOV UR6, URZ ;  /* 0x0000003f00067c82 */ /* 0x000fe20008000000 */
[----:B------:R-:W-:-:S03]  /*0a80*/  UMOV UR7, URZ ;  /* 0x0000003f00077c82 */ /* 0x000fc60008000000 */
[----:B------:R-:W-:-:S13]  /*0a90*/  PLOP3.LUT P0, PT, PT, PT, UP0, 0x80, 0x0 ;  /* 0x000000000000781c */ /* 0x000fda0003f0f008 */
[----:B------:R-:W-:Y:S05]  /*0aa0*/  @!P0 BRA `(.L_x_8) ;  /* 0x00000000003c8947 */ /* 0x000fea0003800000 */
[----:B------:R-:W-:Y:S01]  /*0ab0*/  UISETP.NE.AND UP0, UPT, UR37, 0x2, UPT ;  /* 0x000000022500788c */ /* 0x000fe2000bf05270 */
[----:B------:R-:W-:-:S05]  /*0ac0*/  UMOV UR7, 0x1 ;  /* 0x0000000100077882 */ /* 0x000fca0000000000 */
[----:B------:R-:W-:-:S13]  /*0ad0*/  PLOP3.LUT P1, PT, PT, PT, UP0, 0x80, 0x0 ;  /* 0x000000000000781c */ /* 0x000fda0003f2f008 */
[----:B------:R-:W-:Y:S05]  /*0ae0*/  @!P1 BRA `(.L_x_8) ;  /* 0x00000000002c9947 */ /* 0x000fea0003800000 */
[----:B------:R-:W-:-:S06]  /*0af0*/  UISETP.NE.AND UP0, UPT, UR37, 0x3, UPT ;  /* 0x000000032500788c */ /* 0x000fcc000bf05270 */
[----:B------:R-:W-:-:S13]  /*0b00*/  PLOP3.LUT P1, PT, PT, PT, UP0, 0x80, 0x0 ;  /* 0x000000000000781c */ /* 0x000fda0003f2f008 */
[----:B------:R-:W-:Y:S05]  /*0b10*/  @!P1 BRA `(.L_x_9) ;  /* 0x0000000000189947 */ /* 0x000fea0003800000 */
[----:B------:R-:W-:-:S11]  /*0b20*/  UISETP.NE.AND UP0, UPT, UR37, 0x4, UPT ;  /* 0x000000042500788c */ /* 0x000fd6000bf05270 */
[----:B------:R-:W-:Y:S01]  /*0b30*/  @!UP0 UMOV UR6, 0x1 ;  /* 0x0000000100068882 */ /* 0x000fe20000000000 */
[----:B------:R-:W-:Y:S01]  /*0b40*/  @!UP0 UMOV UR7, 0x1 ;  /* 0x0000000100078882 */ /* 0x000fe20000000000 */
[----:B------:R-:W-:Y:S01]  /*0b50*/  @UP0 UMOV UR6, URZ ;  /* 0x0000003f00060c82 */ /* 0x000fe20008000000 */
[----:B------:R-:W-:Y:S01]  /*0b60*/  @UP0 UMOV UR7, URZ ;  /* 0x0000003f00070c82 */ /* 0x000fe20008000000 */
[----:B------:R-:W-:Y:S05]  /*0b70*/  BRA `(.L_x_8) ;  /* 0x0000000000087947 */ /* 0x000fea0003800000 */
.L_x_9:
[----:B------:R-:W-:Y:S01]  /*0b80*/  UMOV UR6, 0x1 ;  /* 0x0000000100067882 */ /* 0x000fe20000000000 */
[----:B------:R-:W-:-:S05]  /*0b90*/  UMOV UR7, URZ ;  /* 0x0000003f00077c82 */ /* 0x000fca0008000000 */
.L_x_8:
[----:B------:R-:W-:Y:S05]  /*0ba0*/  @!P0 BRA `(.L_x_10) ;  /* 0x00000000003c8947 */ /* 0x000fea0003800000 */
[----:B------:R-:W-:-:S06]  /*0bb0*/  UISETP.NE.AND UP0, UPT, UR37, 0x2, UPT ;  /* 0x000000022500788c */ /* 0x000fcc000bf05270 */
[----:B------:R-:W-:-:S13]  /*0bc0*/  PLOP3.LUT P0, PT, PT, PT, UP0, 0x80, 0x0 ;  /* 0x000000000000781c */ /* 0x000fda0003f0f008 */
[----:B------:R-:W-:Y:S05]  /*0bd0*/  @!P0 BRA `(.L_x_11) ;  /* 0x0000000000288947 */ /* 0x000fea0003800000 */
[----:B------:R-:W-:-:S06]  /*0be0*/  UISETP.NE.AND UP0, UPT, UR37, 0x3, UPT ;  /* 0x000000032500788c */ /* 0x000fcc000bf05270 */
[----:B------:R-:W-:-:S13]  /*0bf0*/  PLOP3.LUT P0, PT, PT, PT, UP0, 0x80, 0x0 ;  /* 0x000000000000781c */ /* 0x000fda0003f0f008 */
[----:B------:R-:W-:Y:S05]  /*0c00*/  @!P0 BRA `(.L_x_12) ;  /* 0x0000000000148947 */ /* 0x000fea0003800000 */
[----:B------:R-:W-:-:S06]  /*0c10*/  UISETP.NE.AND UP0, UPT, UR37, 0x4, UPT ;  /* 0x000000042500788c */ /* 0x000fcc000bf05270 */
[----:B------:R-:W-:-:S13]  /*0c20*/  PLOP3.LUT P0, PT, PT, PT, UP0, 0x80, 0x0 ;  /* 0x000000000000781c */ /* 0x000fda0003f0f008 */
[----:B------:R-:W-:Y:S05]  /*0c30*/  @P0 BRA `(.L_x_13) ;  /* 0x00000000001c0947 */ /* 0x000fea0003800000 */
[----:B-1----:R-:W-:Y:S01]  /*0c40*/  ULEA UR5, UR5, 0x3, 0x1 ;  /* 0x0000000305057891 */ /* 0x002fe2000f8e083f */
[----:B------:R-:W-:Y:S11]  /*0c50*/  BRA `(.L_x_13) ;  /* 0x0000000000147947 */ /* 0x000ff60003800000 */
.L_x_12:
[----:B-1----:R-:W-:Y:S01]  /*0c60*/  ULEA UR5, UR5, 0x2, 0x1 ;  /* 0x0000000205057891 */ /* 0x002fe2000f8e083f */
[----:B------:R-:W-:Y:S11]  /*0c70*/  BRA `(.L_x_13) ;  /* 0x00000000000c7947 */ /* 0x000ff60003800000 */
.L_x_11:
[----:B-1----:R-:W-:Y:S01]  /*0c80*/  ULEA UR5, UR5, 0x1, 0x1 ;  /* 0x0000000105057891 */ /* 0x002fe2000f8e083f */
[----:B------:R-:W-:Y:S11]  /*0c90*/  BRA `(.L_x_13) ;  /* 0x0000000000047947 */ /* 0x000ff60003800000 */
.L_x_10:
[----:B-1----:R-:W-:-:S12]  /*0ca0*/  USHF.L.U32 UR5, UR5, 0x1, URZ ;  /* 0x0000000105057899 */ /* 0x002fd8000800063f */
.L_x_13:
[----:B------:R-:W-:-:S04]  /*0cb0*/  ULOP3.LUT UR8, UR4, 0x1, URZ, 0xfc, !UPT ;  /* 0x0000000104087892 */ /* 0x000fc8000f8efc3f */
[----:B------:R-:W-:-:S06]  /*0cc0*/  UISETP.NE.AND UP0, UPT, UR8, 0x3, UPT ;  /* 0x000000030800788c */ /* 0x000fcc000bf05270 */
[----:B------:R-:W-:-:S13]  /*0cd0*/  PLOP3.LUT P0, PT, PT, PT, UP0, 0x80, 0x0 ;  /* 0x000000000000781c */ /* 0x000fda0003f0f008 */
[----:B------:R-:W-:Y:S05]  /*0ce0*/  @!P0 BRA `(.L_x_14) ;  /* 0x0000000000048947 */ /* 0x000fea0003800000 */
[----:B-1----:R-:W-:Y:S01]  /*0cf0*/  BPT.TRAP 0x1 ;  /* 0x000000040000795c */ /* 0x002fe20000300000 */
.L_x_14:
[----:B------:R-:W2:Y:S01]  /*0d00*/  S2UR UR8, SR_CgaCtaId ;  /* 0x00000000000879c3 */ /* 0x000ea20000008800 */
[----:B------:R-:W-:Y:S01]  /*0d10*/  UMOV UR36, 0x400 ;  /* 0x0000040000247882 */ /* 0x000fe20000000000 */
[----:B------:R-:W-:-:S04]  /*0d20*/  MOV R0, UR6 ;  /* 0x0000000600007c02 */ /* 0x000fc80008000f00 */
[----:B------:R-:W-:Y:S01]  /*0d30*/  SHF.L.U32 R0, R0, 0x1f, RZ ;  /* 0x0000001f00007819 */ /* 0x000fe200000006ff */
[----:B--2---:R-:W-:-:S04]  /*0d40*/  ULEA UR36, UR8, UR36, 0x18 ;  /* 0x0000002408247291 */ /* 0x004fc8000f8ec03f */
[----:B------:R-:W-:-:S09]  /*0d50*/  ULEA UR8, UR7, UR36, 0x3 ;  /* 0x0000002407087291 */ /* 0x000fd2000f8e183f */
[----:B------:R-:W2:Y:S02]  /*0d60*/  SYNCS.PHASECHK.TRANS64.TRYWAIT P1, [UR8+0x84050], R0 ;  /* 0x08405000ff0075a7 */ /* 0x000ea40008020148 */
[----:B--2---:R-:W-:Y:S05]  /*0d70*/  @!P1 BRA `(.L_x_15) ;  /* 0x000000f8001c9947 */ /* 0x004fea0003800000 */
.L_x_97:
[----:B------:R-:W-:Y:S05]  /*0d80*/  @!P0 BRA `(.L_x_16) ;  /* 0x0000000000048947 */ /* 0x000fea0003800000 */
[----:B-1----:R-:W-:Y:S01]  /*0d90*/  BPT.TRAP 0x1 ;  /* 0x000000040000795c */ /* 0x002fe20000300000 */
.L_x_16:
[----:B--2---:R-:W-:Y:S01]  /*0da0*/  SHF.L.U32 R0, RZ, 0x1f, RZ ;  /* 0x0000001fff007819 */ /* 0x004fe200000006ff */
[----:B------:R-:W-:Y:S01]  /*0db0*/  UIADD3 UR34, UR36, 0x84090, URZ ;  /* 0x0008409024227890 */ /* 0x000fe2000fffe03f */
[----:B------:R-:W-:Y:S02]  /*0dc0*/  ISETP.NE.AND P2, PT, RZ, UR10, PT ;  /* 0x0000000aff007c0c */ /* 0x000fe4000bf45270 */
[----:B------:R-:W2:Y:S02]  /*0dd0*/  SYNCS.PHASECHK.TRANS64.TRYWAIT P1, [UR36+0x84000], R0 ;  /* 0x08400000ff0075a7 */ /* 0x000ea40008020164 */
[----:B--2---:R-:W-:Y:S09]  /*0de0*/  @!P1 BRA `(.L_x_17) ;  /* 0x000000f800189947 */ /* 0x004ff20003800000 */
.L_x_98:
[----:B------:R-:W-:Y:S01]  /*0df0*/  ULEA UR10, UR10, UR34, 0x3 ;  /* 0x000000220a0a7291 */ /* 0x000fe2000f8e183f */
[----:B------:R-:W-:Y:S01]  /*0e00*/  SEL R2, RZ, 0x1, P2 ;  /* 0x00000001ff027807 */ /* 0x000fe20001000000 */
[----:B------:R-:W-:-:S03]  /*0e10*/  UIADD3 UR31, UR37, -0x1, URZ ;  /* 0xffffffff251f7890 */ /* 0x000fc6000fffe03f */
[----:B------:R-:W-:Y:S01]  /*0e20*/  SHF.L.U32 R2, R2, 0x1f, RZ ;  /* 0x0000001f02027819 */ /* 0x000fe200000006ff */
[----:B------:R-:W-:-:S03]  /*0e30*/  USHF.L.U32 UR31, UR31, 0x3, URZ ;  /* 0x000000031f1f7899 */ /* 0x000fc6000800063f */
[----:B------:R-:W3:Y:S02]  /*0e40*/  SYNCS.PHASECHK.TRANS64.TRYWAIT P1, [UR10], R2 ;  /* 0x00000002ff0075a7 */ /* 0x000ee4000802014a */
[----:B---3--:R-:W-:Y:S07]  /*0e50*/  @!P1 BRA `(.L_x_18) ;  /* 0x000000f800149947 */ /* 0x008fee0003800000 */
.L_x_99:
[----:B------:R-:W-:Y:S01]  /*0e60*/  USHF.R.U32.HI UR6, URZ, 0x4, UR36 ;  /* 0x000000043f067899 */ /* 0x000fe20008011624 */
[----:B------:R-:W-:Y:S01]  /*0e70*/  WARPGROUP.ARRIVE ;  /* 0x00000000000079c5 */ /* 0x000fe20000000000 */
[----:B------:R-:W-:Y:S02]  /*0e80*/  UIADD3 UR8, UR36, 0xc000, URZ ;  /* 0x0000c00024087890 */ /* 0x000fe4000fffe03f */
[----:B------:R-:W-:Y:S02]  /*0e90*/  ULOP3.LUT UR6, UR6, 0x3fff, URZ, 0xc0, !UPT ;  /* 0x00003fff06067892 */ /* 0x000fe4000f8ec03f */
[----:B------:R-:W-:Y:S02]  /*0ea0*/  USHF.R.U32.HI UR8, URZ, 0x4, UR8 ;  /* 0x000000043f087899 */ /* 0x000fe40008011608 */
[----:B------:R-:W-:Y:S02]  /*0eb0*/  ULOP3.LUT UR6, UR6, 0x10000, URZ, 0xfc, !UPT ;  /* 0x0001000006067892 */ /* 0x000fe4000f8efc3f */
[----:B------:R-:W-:-:S02]  /*0ec0*/  ULOP3.LUT UR30, UR8, 0x3fff, URZ, 0xc0, !UPT ;  /* 0x00003fff081e7892 */ /* 0x000fc4000f8ec03f */
[----:B------:R-:W-:Y:S02]  /*0ed0*/  UIMAD UR52, UR7, 0x600, UR6 ;  /* 0x00000600073478a4 */ /* 0x000fe4000f8e0206 */
[----:B------:R-:W-:Y:S01]  /*0ee0*/  ULOP3.LUT UR6, UR30, 0x10000, URZ, 0xfc, !UPT ;  /* 0x000100001e067892 */ /* 0x000fe2000f8efc3f */
[----:B------:R-:W-:Y:S01]  /*0ef0*/  UMOV UR53, 0x40000040 ;  /* 0x4000004000357882 */ /* 0x000fe20000000000 */
[----:B------:R-:W-:Y:S01]  /*0f00*/  UMOV UR11, 0x40000040 ;  /* 0x40000040000b7882 */ /* 0x000fe20000000000 */
[----:B------:R-:W-:Y:S02]  /*0f10*/  UMOV UR9, UR53 ;  /* 0x0000003500097c82 */ /* 0x000fe40008000000 */
[----:B------:R-:W-:Y:S01]  /*0f20*/  UMOV UR8, UR52 ;  /* 0x0000003400087c82 */ /* 0x000fe20008000000 */
[----:B------:R-:W-:Y:S01]  /*0f30*/  UIADD3 UR48, UR52, 0x2, URZ ;  /* 0x0000000234307890 */ /* 0x000fe2000fffe03f */
[----:B------:R-:W-:Y:S01]  /*0f40*/  UMOV UR10, UR6 ;  /* 0x00000006000a7c82 */ /* 0x000fe20008000000 */
[----:B------:R-:W-:Y:S01]  /*0f50*/  UIADD3 UR50, UR6, 0x2, URZ ;  /* 0x0000000206327890 */ /* 0x000fe2000fffe03f */
[----:B------:R-:W-:Y:S01]  /*0f60*/  HGMMA.64x256x16.F32.BF16 R24, gdesc[UR8], RZ, !UPT, gsb0 ;  /* 0x03e00000081879f0 */ /* 0x000fe2000c0018ff */
[----:B------:R-:W-:Y:S01]  /*0f70*/  UMOV UR49, 0x40000040 ;  /* 0x4000004000317882 */ /* 0x000fe20000000000 */
[----:B------:R-:W-:Y:S01]  /*0f80*/  UMOV UR51, 0x40000040 ;  /* 0x4000004000337882 */ /* 0x000fe20000000000 */
[----:B------:R-:W-:-:S02]  /*0f90*/  UIADD3 UR44, UR52, 0x4, URZ ;  /* 0x00000004342c7890 */ /* 0x000fc4000fffe03f */
[----:B------:R-:W-:Y:S01]  /*0fa0*/  UIADD3 UR46, UR6, 0x4, URZ ;  /* 0x00000004062e7890 */ /* 0x000fe2000fffe03f */
[----:B------:R-:W-:Y:S01]  /*0fb0*/  UMOV UR45, 0x40000040 ;  /* 0x40000040002d7882 */ /* 0x000fe20000000000 */
[----:B------:R-:W-:Y:S01]  /*0fc0*/  UMOV UR47, 0x40000040 ;  /* 0x40000040002f7882 */ /* 0x000fe20000000000 */
[----:B------:R-:W-:Y:S02]  /*0fd0*/  UIADD3 UR40, UR52, 0x6, URZ ;  /* 0x0000000634287890 */ /* 0x000fe4000fffe03f */
[----:B------:R-:W-:Y:S01]  /*0fe0*/  UIADD3 UR42, UR6, 0x6, URZ ;  /* 0x00000006062a7890 */ /* 0x000fe2000fffe03f */
[----:B------:R-:W-:Y:S01]  /*0ff0*/  UMOV UR41, 0x40000040 ;  /* 0x4000004000297882 */ /* 0x000fe20000000000 */
[----:B------:R-:W-:Y:S01]  /*1000*/  UMOV UR43, 0x40000040 ;  /* 0x40000040002b7882 */ /* 0x000fe20000000000 */
[----:B------:R-:W-:Y:S02]  /*1010*/  UIADD3 UR32, UR52, 0x200, URZ ;  /* 0x0000020034207890 */ /* 0x000fe4000fffe03f */
[----:B------:R-:W-:Y:S01]  /*1020*/  UIADD3 UR10, UR6, 0x800, URZ ;  /* 0x00000800060a7890 */ /* 0x000fe2000fffe03f */
[----:B------:R-:W-:Y:S01]  /*1030*/  UMOV UR33, 0x40000040 ;  /* 0x4000004000217882 */ /* 0x000fe20000000000 */
[----:B------:R-:W-:Y:S01]  /*1040*/  UMOV UR11, 0x40000040 ;  /* 0x40000040000b7882 */ /* 0x000fe20000000000 */
[----:B------:R-:W-:-:S02]  /*1050*/  UMOV UR9, UR33 ;  /* 0x0000002100097c82 */ /* 0x000fc40008000000 */
[----:B------:R-:W-:Y:S01]  /*1060*/  UMOV UR8, UR32 ;  /* 0x0000002000087c82 */ /* 0x000fe20008000000 */
[----:B------:R-:W-:Y:S01]  /*1070*/  UIADD3 UR28, UR52, 0x202, URZ ;  /* 0x00000202341c7890 */ /* 0x000fe2000fffe03f */
        /* <DEDUP_REMOVED lines=21> */
[----:B------:R-:W-:Y:S01]  /*11d0*/  ULDC UR7, c[0x0][0x604] ;  /* 0x0001810000077ab9 */ /* 0x000fe20000000800 */
[----:B------:R-:W-:Y:S01]  /*11e0*/  ULOP3.LUT UR31, UR31, 0x8, URZ, 0xc, !UPT ;  /* 0x000000081f1f7892 */ /* 0x000fe2000f8e0c3f */
[----:B------:R-:W-:-:S02]  /*11f0*/  WARPGROUP.DEPBAR.LE gsb0, 0x0 ;  /* 0x00008000000079c5 */ /* 0x000fc40000010000 */
[----:B------:R-:W-:-:S06]  /*1200*/  WARPGROUP.ARRIVE ;  /* 0x00000000000079c5 */ /* 0x000fcc0000000000 */
[----:B------:R-:W-:Y:S03]  /*1210*/  HGMMA.64x256x16.F32.BF16 R24, gdesc[UR48], R24, gsb0 ;  /* 0x03e00000301879f0 */ /* 0x000fe60008001818 */
[----:B------:R-:W-:Y:S02]  /*1220*/  WARPGROUP.DEPBAR.LE gsb0, 0x0 ;  /* 0x00008000000079c5 */ /* 0x000fe40000010000 */
[----:B------:R-:W-:-:S15]  /*1230*/  WARPGROUP.ARRIVE ;  /* 0x00000000000079c5 */ /* 0x000fde0000000000 */
[----:B------:R-:W-:-:S08]  /*1240*/  NOP ;  /* 0x0000000000007918 */ /* 0x000fd00000000000 */
        /* <DEDUP_REMOVED lines=8> */
[----:B------:R-:W-:Y:S01]  /*12d0*/  HGMMA.64x256x16.F32.BF16 R24, gdesc[UR8], R24, gsb0 ;  /* 0x03e00000081879f0 */ /* 0x000fe20008001818 */
[----:B------:R-:W-:Y:S01]  /*12e0*/  UIADD3 UR10, UR6, 0x802, URZ ;  /* 0x00000802060a7890 */ /* 0x000fe2000fffe03f */
[----:B------:R-:W-:Y:S01]  /*12f0*/  UMOV UR8, UR28 ;  /* 0x0000001c00087c82 */ /* 0x000fe20008000000 */
[----:B------:R-:W-:Y:S01]  /*1300*/  UMOV UR9, UR29 ;  /* 0x0000001d00097c82 */ /* 0x000fe20008000000 */
[----:B------:R-:W-:Y:S01]  /*1310*/  UMOV UR11, 0x40000040 ;  /* 0x40000040000b7882 */ /* 0x000fe20000000000 */
[----:B------:R-:W-:Y:S02]  /*1320*/  WARPGROUP.DEPBAR.LE gsb0, 0x0 ;  /* 0x00008000000079c5 */ /* 0x000fe40000010000 */
[----:B------:R-:W-:-:S15]  /*1330*/  WARPGROUP.ARRIVE ;  /* 0x00000000000079c5 */ /* 0x000fde0000000000 */
[----:B------:R-:W-:-:S06]  /*1340*/  NOP ;  /* 0x0000000000007918 */ /* 0x000fcc0000000000 */
[----:B------:R-:W-:Y:S01]  /*1350*/  HGMMA.64x256x16.F32.BF16 R24, gdesc[UR8], R24, gsb0 ;  /* 0x03e00000081879f0 */ /* 0x000fe20008001818 */
[----:B------:R-:W-:Y:S02]  /*1360*/  UIADD3 UR8, UR52, 0x404, URZ ;  /* 0x0000040434087890 */ /* 0x000fe4000fffe03f */
[----:B------:R-:W-:Y:S01]  /*1370*/  UIADD3 UR10, UR6, 0x1004, URZ ;  /* 0x00001004060a7890 */ /* 0x000fe2000fffe03f */
[----:B------:R-:W-:Y:S01]  /*1380*/  UMOV UR9, 0x40000040 ;  /* 0x4000004000097882 */ /* 0x000fe20000000000 */
[----:B------:R-:W-:Y:S01]  /*1390*/  UMOV UR11, 0x40000040 ;  /* 0x40000040000b7882 */ /* 0x000fe20000000000 */
[----:B------:R-:W-:Y:S02]  /*13a0*/  WARPGROUP.DEPBAR.LE gsb0, 0x0 ;  /* 0x00008000000079c5 */ /* 0x000fe40000010000 */
[----:B------:R-:W-:-:S15]  /*13b0*/  WARPGROUP.ARRIVE ;  /* 0x00000000000079c5 */ /* 0x000fde0000000000 */
[----:B------:R-:W-:-:S05]  /*13c0*/  NOP ;  /* 0x0000000000007918 */ /* 0x000fca0000000000 */
[----:B------:R-:W-:Y:S03]  /*13d0*/  HGMMA.64x256x16.F32.BF16 R24, gdesc[UR24], R24, gsb0 ;  /* 0x03e00000181879f0 */ /* 0x000fe60008001818 */
[----:B------:R-:W-:Y:S02]  /*13e0*/  WARPGROUP.DEPBAR.LE gsb0, 0x0 ;  /* 0x00008000000079c5 */ /* 0x000fe40000010000 */
[----:B------:R-:W-:-:S15]  /*13f0*/  WARPGROUP.ARRIVE ;  /* 0x00000000000079c5 */ /* 0x000fde0000000000 */
[----:B------:R-:W-:-:S08]  /*1400*/  NOP ;  /* 0x0000000000007918 */ /* 0x000fd00000000000 */
[----:B------:R-:W-:Y:S01]  /*1410*/  HGMMA.64x256x16.F32.BF16 R24, gdesc[UR20], R24, gsb0 ;  /* 0x03e00000141879f0 */ /* 0x000fe20008001818 */
[----:B------:R-:W-:Y:S01]  /*1420*/  ULDC UR22, c[0x0][0x604] ;  /* 0x0001810000167ab9 */ /* 0x000fe20000000800 */
[----:B------:R-:W-:Y:S01]  /*1430*/  ULDC UR23, c[0x0][0x604] ;  /* 0x0001810000177ab9 */ /* 0x000fe20000000800 */
        /* <DEDUP_REMOVED lines=21> */
[----:B------:R-:W-:Y:S03]  /*1590*/  HGMMA.64x256x16.F32.BF16 R24, gdesc[UR56], R24, gsb0 ;  /* 0x03e00000381879f0 */ /* 0x000fe60008001818 */
[----:B------:R-:W-:Y:S02]  /*15a0*/  WARPGROUP.DEPBAR.LE gsb0, 0x0 ;  /* 0x00008000000079c5 */ /* 0x000fe40000010000 */
[----:B--2---:R-:W-:-:S04]  /*15b0*/  FMNMX R3, R24, R25, !PT ;  /* 0x0000001918037209 */ /* 0x004fc80007800000 */
[----:B------:R-:W-:-:S04]  /*15c0*/  FMNMX R2, R28, R3, !PT ;  /* 0x000000031c027209 */ /* 0x000fc80007800000 */
        /* <DEDUP_REMOVED lines=9> */
[----:B------:R-:W-:Y:S02]  /*1660*/  FMNMX R2, R48, R3, !PT ;  /* 0x0000000330027209 */ /* 0x000fe40007800000 */
[----:B------:R-:W-:Y:S02]  /*1670*/  FMNMX R3, R26, R27, !PT ;  /* 0x0000001b1a037209 */ /* 0x000fe40007800000 */
[----:B------:R-:W-:Y:S02]  /*1680*/  FMNMX R5, R49, R2, !PT ;  /* 0x0000000231057209 */ /* 0x000fe40007800000 */
[----:B------:R-:W-:Y:S02]  /*1690*/  FMNMX R2, R30, R3, !PT ;  /* 0x000000031e027209 */ /* 0x000fe40007800000 */
[----:B------:R-:W-:Y:S02]  /*16a0*/  FMNMX R4, R52, R5, !PT ;  /* 0x0000000534047209 */ /* 0x000fe40007800000 */
[----:B------:R-:W-:-:S02]  /*16b0*/  FMNMX R3, R31, R2, !PT ;  /* 0x000000021f037209 */ /* 0x000fc40007800000 */
        /* <DEDUP_REMOVED lines=97> */
[----:B------:R-:W-:-:S03]  /*1cd0*/  FMNMX R2, R130, R3, !PT ;  /* 0x0000000382027209 */ /* 0x000fc60007800000 */
[----:B------:R-:W2:Y:S01]  /*1ce0*/  SHFL.BFLY PT, R5, R4, 0x1, 0x1f ;  /* 0x0c201f0004057f89 */ /* 0x000ea200000e0000 */
[----:B------:R-:W-:-:S04]  /*1cf0*/  FMNMX R3, R131, R2, !PT ;  /* 0x0000000283037209 */ /* 0x000fc80007800000 */
[----:B------:R-:W-:-:S04]  /*1d00*/  FMNMX R2, R134, R3, !PT ;  /* 0x0000000386027209 */ /* 0x000fc80007800000 */
[----:B------:R-:W-:-:S04]  /*1d10*/  FMNMX R3, R135, R2, !PT ;  /* 0x0000000287037209 */ /* 0x000fc80007800000 */
[----:B------:R-:W-:-:S04]  /*1d20*/  FMNMX R2, R138, R3, !PT ;  /* 0x000000038a027209 */ /* 0x000fc80007800000 */
[----:B------:R-:W-:-:S04]  /*1d30*/  FMNMX R3, R139, R2, !PT ;  /* 0x000000028b037209 */ /* 0x000fc80007800000 */
[----:B------:R-:W-:Y:S02]  /*1d40*/  FMNMX R2, R142, R3, !PT ;  /* 0x000000038e027209 */ /* 0x000fe40007800000 */
[----:B--2---:R-:W-:Y:S02]  /*1d50*/  FMNMX R5, R4, R5, !PT ;  /* 0x0000000504057209 */ /* 0x004fe40007800000 */
[----:B------:R-:W-:-:S03]  /*1d60*/  FMNMX R3, R143, R2, !PT ;  /* 0x000000028f037209 */ /* 0x000fc60007800000 */
[----:B------:R-:W2:Y:S01]  /*1d70*/  SHFL.BFLY PT, R6, R5, 0x2, 0x1f ;  /* 0x0c401f0005067f89 */ /* 0x000ea200000e0000 */
[----:B------:R-:W-:-:S04]  /*1d80*/  FMNMX R2, R146, R3, !PT ;  /* 0x0000000392027209 */ /* 0x000fc80007800000 */
[----:B------:R-:W-:-:S04]  /*1d90*/  FMNMX R3, R147, R2, !PT ;  /* 0x0000000293037209 */ /* 0x000fc80007800000 */
[----:B------:R-:W-:-:S04]  /*1da0*/  FMNMX R2, R150, R3, !PT ;  /* 0x0000000396027209 */ /* 0x000fc80007800000 */
[----:B------:R-:W-:-:S05]  /*1db0*/  FMNMX R3, R151, R2, !PT ;  /* 0x0000000297037209 */ /* 0x000fca0007800000 */
[----:B------:R-:W3:Y:S01]  /*1dc0*/  SHFL.BFLY PT, R4, R3, 0x1, 0x1f ;  /* 0x0c201f0003047f89 */ /* 0x000ee200000e0000 */
[----:B--2---:R-:W-:-:S04]  /*1dd0*/  FMNMX R175, R5, R6, !PT ;  /* 0x0000000605af7209 */ /* 0x004fc80007800000 */
[----:B------:R-:W-:-:S04]  /*1de0*/  FSETP.NEU.AND P1, PT, R175, -INF , PT ;  /* 0xff800000af00780b */ /* 0x000fc80003f2d000 */
[----:B------:R-:W-:-:S05]  /*1df0*/  FSEL R2, R175, RZ, P1 ;  /* 0x000000ffaf027208 */ /* 0x000fca0000800000 */
[----:B------:R-:W-:Y:S01]  /*1e00*/  FMUL R2, R2, UR7 ;  /* 0x0000000702027c20 */ /* 0x000fe20008400000 */
[----:B------:R-:W-:-:S03]  /*1e10*/  ULDC UR7, c[0x0][0x604] ;  /* 0x0001810000077ab9 */ /* 0x000fc60000000800 */
[--C-:B------:R-:W-:Y:S01]  /*1e20*/  FFMA R24, R24, UR7, -R2.reuse ;  /* 0x0000000718187c23 */ /* 0x100fe20008000802 */
[----:B------:R-:W-:Y:S01]  /*1e30*/  ULDC UR7, c[0x0][0x604] ;  /* 0x0001810000077ab9 */ /* 0x000fe20000000800 */
[----:B---3--:R-:W-:Y:S01]  /*1e40*/  FMNMX R4, R3, R4, !PT ;  /* 0x0000000403047209 */ /* 0x008fe20007800000 */
[--C-:B------:R-:W-:Y:S01]  /*1e50*/  FFMA R3, R25, UR7, -R2.reuse ;  /* 0x0000000719037c23 */ /* 0x100fe20008000802 */
[----:B------:R-:W-:Y:S01]  /*1e60*/  ULDC UR7, c[0x0][0x604] ;  /* 0x0001810000077ab9 */ /* 0x000fe20000000800 */
[----:B------:R-:W-:Y:S01]  /*1e70*/  FSETP.GEU.AND P6, PT, R24, -126, PT ;  /* 0xc2fc00001800780b */ /* 0x000fe20003fce000 */
[--C-:B------:R-:W-:Y:S01]  /*1e80*/  FFMA R6, R28, UR7, -R2.reuse ;  /* 0x000000071c067c23 */ /* 0x100fe20008000802 */
[----:B------:R-:W2:Y:S01]  /*1e90*/  SHFL.BFLY PT, R5, R4, 0x2, 0x1f ;  /* 0x0c401f0004057f89 */ /* 0x000ea200000e0000 */
[----:B------:R-:W-:Y:S01]  /*1ea0*/  FSETP.GEU.AND P5, PT, R3, -126, PT ;  /* 0xc2fc00000300780b */ /* 0x000fe20003fae000 */
[----:B------:R-:W-:Y:S02]  /*1eb0*/  ULDC UR7, c[0x0][0x604] ;  /* 0x0001810000077ab9 */ /* 0x000fe40000000800 */
[--C-:B------:R-:W-:Y:S01]  /*1ec0*/  FFMA R29, R29, UR7, -R2.reuse ;  /* 0x000000071d1d7c23 */ /* 0x100fe20008000802 */
[----:B------:R-:W-:Y:S01]  /*1ed0*/  ULDC UR7, c[0x0][0x604] ;  /* 0x0001810000077ab9 */ /* 0x000fe20000000800 */
[----:B------:R-:W-:Y:S01]  /*1ee0*/  FSETP.GEU.AND P3, PT, R6, -126, PT ;  /* 0xc2fc00000600780b */ /* 0x000fe20003f6e000 */
[--C-:B------:R-:W-:Y:S01]  /*1ef0*/  FFMA R32, R32, UR7, -R2.reuse ;  /* 0x0000000720207c23 */ /* 0x100fe20008000802 */
[----:B------:R-:W-:Y:S01]  /*1f00*/  ULDC UR7, c[0x0][0x604] ;  /* 0x0001810000077ab9 */ /* 0x000fe20000000800 */
[----:B------:R-:W-:Y:S01]  /*1f10*/  FSETP.GEU.AND P2, PT, R29, -126, PT ;  /* 0xc2fc00001d00780b */ /* 0x000fe20003f4e000 */
[--C-:B------:R-:W-:Y:S01]  /*1f20*/  FFMA R7, R33, UR7, -R2.reuse ;  /* 0x0000000721077c23 */ /* 0x100fe20008000802 */
[----:B------:R-:W-:Y:S01]  /*1f30*/  ULDC UR7, c[0x0][0x604] ;  /* 0x0001810000077ab9 */ /* 0x000fe20000000800 */
[----:B------:R-:W-:Y:S01]  /*1f40*/  @!P6 FMUL R24, R24, 0.5 ;  /* 0x3f0000001818e820 */ /* 0x000fe20000400000 */
[--C-:B------:R-:W-:Y:S01]  /*1f50*/  FFMA R8, R36, UR7, -R2.reuse ;  /* 0x0000000724087c23 */ /* 0x100fe20008000802 */
[----:B------:R-:W-:Y:S01]  /*1f60*/  @!P5 FMUL R3, R3, 0.5 ;  /* 0x3f0000000303d820 */ /* 0x000fe20000400000 */
[----:B------:R-:W-:Y:S01]  /*1f70*/  ULDC UR7, c[0x0][0x604] ;  /* 0x0001810000077ab9 */ /* 0x000fe20000000800 */
[----:B------:R-:W3:Y:S01]  /*1f80*/  MUFU.EX2 R28, R24 ;  /* 0x00000018001c7308 */ /* 0x000ee20000000800 */
[--C-:B------:R-:W-:Y:S01]  /*1f90*/  FFMA R9, R37, UR7, -R2.reuse ;  /* 0x0000000725097c23 */ /* 0x100fe20008000802 */
[----:B------:R-:W-:Y:S01]  /*1fa0*/  FSETP.GEU.AND P4, PT, R32, -126, PT ;  /* 0xc2fc00002000780b */ /* 0x000fe20003f8e000 */
[----:B------:R-:W-:Y:S01]  /*1fb0*/  ULDC UR7, c[0x0][0x604] ;  /* 0x0001810000077ab9 */ /* 0x000fe20000000800 */
[----:B------:R-:W-:Y:S01]  /*1fc0*/  @!P3 FMUL R6, R6, 0.5 ;  /* 0x3f0000000606b820 */ /* 0x000fe20000400000 */
[--C-:B------:R-:W-:Y:S01]  /*1fd0*/  FFMA R36, R40, UR7, -R2.reuse ;  /* 0x0000000728247c23 */ /* 0x100fe20008000802 */
[----:B------:R-:W-:Y:S01]  /*1fe0*/  @!P2 FMUL R29, R29, 0.5 ;  /* 0x3f0000001d1da820 */ /* 0x000fe20000400000 */
[----:B------:R-:W-:Y:S01]  /*1ff0*/  ULDC UR7, c[0x0][0x604] ;  /* 0x0001810000077ab9 */ /* 0x000fe20000000800 */
[----:B------:R-:W4:Y:S01]  /*2000*/  MUFU.EX2 R3, R3 ;  /* 0x0000000300037308 */ /* 0x000f220000000800 */
[----:B--2---:R-:W-:Y:S01]  /*2010*/  FMNMX R174, R4, R5, !PT ;  /* 0x0000000504ae7209 */ /* 0x004fe20007800000 */
[----:B------:R-:W-:Y:S01]  /*2020*/  FFMA R11, R41, UR7, -R2 ;  /* 0x00000007290b7c23 */ /* 0x000fe20008000802 */
[----:B------:R-:W-:-:S02]  /*2030*/  ULDC UR7, c[0x0][0x604] ;  /* 0x0001810000077ab9 */ /* 0x000fc40000000800 */
[----:B------:R-:W-:Y:S01]  /*2040*/  FSETP.NEU.AND P1, PT, R174, -INF , PT ;  /* 0xff800000ae00780b */ /* 0x000fe20003f2d000 */
[--C-:B------:R-:W-:Y:S01]  /*2050*/  FFMA R10, R44, UR7, -R2.reuse ;  /* 0x000000072c0a7c23 */ /* 0x100fe20008000802 */
[----:B------:R-:W-:Y:S01]  /*2060*/  @!P4 FMUL R32, R32, 0.5 ;  /* 0x3f0000002020c820 */ /* 0x000fe20000400000 */
[----:B------:R-:W2:Y:S01]  /*2070*/  MUFU.EX2 R5, R29 ;  /* 0x0000001d00057308 */ /* 0x000ea20000000800 */
[----:B------:R-:W-:Y:S01]  /*2080*/  FSEL R152, R174, RZ, P1 ;  /* 0x000000ffae987208 */ /* 0x000fe20000800000 */
[----:B---3--:R-:W-:Y:S01]  /*2090*/  @!P6 FMUL R28, R28, R28 ;  /* 0x0000001c1c1ce220 */ /* 0x008fe20000400000 */
[----:B------:R-:W-:Y:S01]  /*20a0*/  FSETP.GEU.AND P1, PT, R7, -126, PT ;  /* 0xc2fc00000700780b */ /* 0x000fe20003f2e000 */
[----:B------:R-:W-:Y:S01]  /*20b0*/  ULDC UR7, c[0x0][0x604] ;  /* 0x0001810000077ab9 */ /* 0x000fe20000000800 */
[----:B------:R-:W-:Y:S01]  /*20c0*/  FSETP.GEU.AND P6, PT, R8, -126, PT ;  /* 0xc2fc00000800780b */ /* 0x000fe20003fce000 */
[----:B------:R-:W-:Y:S01]  /*20d0*/  FFMA R13, R45, UR7, -R2 ;  /* 0x000000072d0d7c23 */ /* 0x000fe20008000802 */
[----:B------:R-:W-:Y:S01]  /*20e0*/  ULDC UR7, c[0x0][0x604] ;  /* 0x0001810000077ab9 */ /* 0x000fe20000000800 */
[----:B------:R-:W3:Y:S01]  /*20f0*/  MUFU.EX2 R4, R6 ;  /* 0x0000000600047308 */ /* 0x000ee20000000800 */
[----:B----4-:R-:W-:Y:S01]  /*2100*/  @!P5 FMUL R3, R3, R3 ;  /* 0x000000030303d220 */ /* 0x010fe20000400000 */
[----:B------:R-:W-:-:S06]  /*2110*/  FSETP.GEU.AND P5, PT, R9, -126, PT ;  /* 0xc2fc00000900780b */ /* 0x000fcc0003fae000 */
[----:B------:R-:W-:Y:S01]  /*2120*/  @!P1 FMUL R7, R7, 0.5 ;  /* 0x3f00000007079820 */ /* 0x000fe20000400000 */
[----:B------:R4:W5:Y:S01]  /*2130*/  MUFU.EX2 R6, R32 ;  /* 0x0000002000067308 */ /* 0x0009620000000800 */
[----:B------:R-:W-:Y:S01]  /*2140*/  @!P6 FMUL R8, R8, 0.5 ;  /* 0x3f0000000808e820 */ /* 0x000fe20000400000 */
[----:B--2---:R-:W-:Y:S01]  /*2150*/  @!P2 FMUL R5, R5, R5 ;  /* 0x000000050505a220 */ /* 0x004fe20000400000 */
[----:B------:R-:W-:-:S03]  /*2160*/  FSETP.GEU.AND P2, PT, R11, -126, PT ;  /* 0xc2fc00000b00780b */ /* 0x000fc60003f4e000 */
[----:B------:R-:W-:Y:S02]  /*2170*/  @!P5 FMUL R9, R9, 0.5 ;  /* 0x3f0000000909d820 */ /* 0x000fe40000400000 */
[----:B------:R-:W2:Y:S01]  /*2180*/  MUFU.EX2 R7, R7 ;  /* 0x0000000700077308 */ /* 0x000ea20000000800 */
[--C-:B----4-:R-:W-:Y:S01]  /*2190*/  FFMA R32, R48, UR7, -R2.reuse ;  /* 0x0000000730207c23 */ /* 0x110fe20008000802 */
[----:B------:R-:W-:Y:S01]  /*21a0*/  ULDC UR7, c[0x0][0x604] ;  /* 0x0001810000077ab9 */ /* 0x000fe20000000800 */
[----:B---3--:R-:W-:Y:S01]  /*21b0*/  @!P3 FMUL R4, R4, R4 ;  /* 0x000000040404b220 */ /* 0x008fe20000400000 */
[--C-:B------:R-:W-:Y:S01]  /*21c0*/  FFMA R15, R49, UR7, -R2.reuse ;  /* 0x00000007310f7c23 */ /* 0x100fe20008000802 */
[----:B------:R-:W-:Y:S01]  /*21d0*/  ULDC UR7, c[0x0][0x604] ;  /* 0x0001810000077ab9 */ /* 0x000fe20000000800 */
[----:B------:R-:W-:Y:S01]  /*21e0*/  FSETP.GEU.AND P3, PT, R36, -126, PT ;  /* 0xc2fc00002400780b */ /* 0x000fe20003f6e000 */
[----:B------:R-:W-:Y:S01]  /*21f0*/  FFMA R12, R52, UR7, -R2 ;  /* 0x00000007340c7c23 */ /* 0x000fe20008000802 */
[----:B------:R-:W3:Y:S01]  /*2200*/  MUFU.EX2 R9, R9 ;  /* 0x0000000900097308 */ /* 0x000ee20000000800 */
[----:B-----5:R-:W-:Y:S01]  /*2210*/  @!P4 FMUL R6, R6, R6 ;  /* 0x000000060606c220 */ /* 0x020fe20000400000 */
[----:B------:R-:W-:Y:S01]  /*2220*/  FSETP.GEU.AND P4, PT, R10, -126, PT ;  /* 0xc2fc00000a00780b */ /* 0x000fe20003f8e000 */
[----:B------:R-:W-:Y:S01]  /*2230*/  @!P2 FMUL R11, R11, 0.5 ;  /* 0x3f0000000b0ba820 */ /* 0x000fe20000400000 */
[----:B------:R-:W-:-:S02]  /*2240*/  ULDC UR7, c[0x0][0x604] ;  /* 0x0001810000077ab9 */ /* 0x000fc40000000800 */
[--C-:B------:R-:W-:Y:S01]  /*2250*/  FFMA R17, R53, UR7, -R2.reuse ;  /* 0x0000000735117c23 */ /* 0x100fe20008000802 */
[----:B------:R-:W-:Y:S01]  /*2260*/  ULDC UR7, c[0x0][0x604] ;  /* 0x0001810000077ab9 */ /* 0x000fe20000000800 */
[----:B------:R-:W4:Y:S01]  /*2270*/  MUFU.EX2 R8, R8 ;  /* 0x0000000800087308 */ /* 0x000f220000000800 */
[----:B--2---:R-:W-:Y:S01]  /*2280*/  @!P1 FMUL R7, R7, R7 ;  /* 0x0000000707079220 */ /* 0x004fe20000400000 */
[----:B------:R-:W-:Y:S01]  /*2290*/  FSETP.GEU.AND P1, PT, R13, -126, PT ;  /* 0xc2fc00000d00780b */ /* 0x000fe20003f2e000 */
[--C-:B------:R-:W-:Y:S01]  /*22a0*/  FFMA R48, R56, UR7, -R2.reuse ;  /* 0x0000000738307c23 */ /* 0x100fe20008000802 */
[----:B------:R-:W-:Y:S01]  /*22b0*/  ULDC UR7, c[0x0][0x604] ;  /* 0x0001810000077ab9 */ /* 0x000fe20000000800 */
[----:B------:R-:W-:Y:S01]  /*22c0*/  @!P3 FMUL R36, R36, 0.5 ;  /* 0x3f0000002424b820 */ /* 0x000fe20000400000 */
[----:B------:R-:W-:Y:S01]  /*22d0*/  FFMA R19, R57, UR7, -R2 ;  /* 0x0000000739137c23 */ /* 0x000fe20008000802 */
[----:B------:R-:W-:Y:S01]  /*22e0*/  @!P4 FMUL R10, R10, 0.5 ;  /* 0x3f0000000a0ac820 */ /* 0x000fe20000400000 */
[----:B------:R-:W2:Y:S01]  /*22f0*/  MUFU.EX2 R11, R11 ;  /* 0x0000000b000b7308 */ /* 0x000ea20000000800 */
[----:B---3--:R-:W-:Y:S01]  /*2300*/  @!P5 FMUL R9, R9, R9 ;  /* 0x000000090909d220 */ /* 0x008fe20000400000 */
[----:B------:R-:W-:Y:S01]  /*2310*/  FSETP.GEU.AND P5, PT, R15, -126, PT ;  /* 0xc2fc00000f00780b */ /* 0x000fe20003fae000 */
[----:B------:R-:W-:-:S02]  /*2320*/  ULDC UR7, c[0x0][0x604] ;  /* 0x0001810000077ab9 */ /* 0x000fc40000000800 */
[--C-:B------:R-:W-:Y:S01]  /*2330*/  FFMA R14, R60, UR7, -R2.reuse ;  /* 0x000000073c0e7c23 */ /* 0x100fe20008000802 */
[----:B------:R-:W-:Y:S01]  /*2340*/  ULDC UR7, c[0x0][0x604] ;  /* 0x0001810000077ab9 */ /* 0x000fe20000000800 */
[----:B------:R-:W-:Y:S01]  /*2350*/  @!P1 FMUL R13, R13, 0.5 ;  /* 0x3f0000000d0d9820 */ /* 0x000fe20000400000 */
[----:B------:R-:W3:Y:S01]  /*2360*/  MUFU.EX2 R10, R10 ;  /* 0x0000000a000a7308 */ /* 0x000ee20000000800 */
[----:B----4-:R-:W-:Y:S01]  /*2370*/  @!P6 FMUL R8, R8, R8 ;  /* 0x000000080808e220 */ /* 0x010fe20000400000 */
[----:B------:R-:W-:Y:S01]  /*2380*/  FSETP.GEU.AND P6, PT, R32, -126, PT ;  /* 0xc2fc00002000780b */ /* 0x000fe20003fce000 */
[--C-:B------:R-:W-:Y:S01]  /*2390*/  FFMA R21, R61, UR7, -R2.reuse ;  /* 0x000000073d157c23 */ /* 0x100fe20008000802 */
[----:B------:R-:W-:Y:S02]  /*23a0*/  ULDC UR7, c[0x0][0x604] ;  /* 0x0001810000077ab9 */ /* 0x000fe40000000800 */
[----:B------:R-:W-:Y:S01]  /*23b0*/  FFMA R52, R64, UR7, -R2 ;  /* 0x0000000740347c23 */ /* 0x000fe20008000802 */
[----:B------:R-:W-:Y:S01]  /*23c0*/  @!P5 FMUL R15, R15, 0.5 ;  /* 0x3f0000000f0fd820 */ /* 0x000fe20000400000 */
[----:B------:R-:W4:Y:S01]  /*23d0*/  MUFU.EX2 R13, R13 ;  /* 0x0000000d000d7308 */ /* 0x000f220000000800 */
[----:B--2---:R-:W-:Y:S01]  /*23e0*/  @!P2 FMUL R11, R11, R11 ;  /* 0x0000000b0b0ba220 */ /* 0x004fe20000400000 */
[----:B------:R-:W-:Y:S01]  /*23f0*/  FSETP.GEU.AND P2, PT, R17, -126, PT ;  /* 0xc2fc00001100780b */ /* 0x000fe20003f4e000 */
[----:B------:R-:W-:-:S02]  /*2400*/  ULDC UR7, c[0x0][0x604] ;  /* 0x0001810000077ab9 */ /* 0x000fc40000000800 */
[--C-:B------:R-:W-:Y:S01]  /*2410*/  FFMA R23, R65, UR7, -R2.reuse ;  /* 0x0000000741177c23 */ /* 0x100fe20008000802 */
[----:B------:R-:W-:Y:S01]  /*2420*/  ULDC UR7, c[0x0][0x604] ;  /* 0x0001810000077ab9 */ /* 0x000fe20000000800 */
[----:B------:R-:W-:Y:S01]  /*2430*/  @!P6 FMUL R32, R32, 0.5 ;  /* 0x3f0000002020e820 */ /* 0x000fe20000400000 */
[----:B------:R-:W2:Y:S01]  /*2440*/  MUFU.EX2 R15, R15 ;  /* 0x0000000f000f7308 */ /* 0x000ea20000000800 */
[----:B---3--:R-:W-:Y:S01]  /*2450*/  @!P4 FMUL R10, R10, R10 ;  /* 0x0000000a0a0ac220 */ /* 0x008fe20000400000 */
[----:B------:R-:W-:Y:S01]  /*2460*/  FSETP.GEU.AND P4, PT, R48, -126, PT ;  /* 0xc2fc00003000780b */ /* 0x000fe20003f8e000 */
[--C-:B------:R-:W-:Y:S01]  /*2470*/  FFMA R16, R68, UR7, -R2.reuse ;  /* 0x0000000744107c23 */ /* 0x100fe20008000802 */
[----:B------:R-:W-:Y:S02]  /*2480*/  ULDC UR7, c[0x0][0x604] ;  /* 0x0001810000077ab9 */ /* 0x000fe40000000800 */
[----:B------:R-:W-:Y:S01]  /*2490*/  FFMA R25, R69, UR7, -R2 ;  /* 0x0000000745197c23 */ /* 0x000fe20008000802 */
[----:B------:R-:W-:Y:S01]  /*24a0*/  @!P2 FMUL R17, R17, 0.5 ;  /* 0x3f0000001111a820 */ /* 0x000fe20000400000 */
[----:B------:R-:W3:Y:S01]  /*24b0*/  MUFU.EX2 R32, R32 ;  /* 0x0000002000207308 */ /* 0x000ee20000000800 */
[----:B----4-:R-:W-:Y:S01]  /*24c0*/  @!P1 FMUL R13, R13, R13 ;  /* 0x0000000d0d0d9220 */ /* 0x010fe20000400000 */
[----:B------:R-:W-:Y:S01]  /*24d0*/  FSETP.GEU.AND P1, PT, R19, -126, PT ;  /* 0xc2fc00001300780b */ /* 0x000fe20003f2e000 */
[----:B------:R-:W-:-:S02]  /*24e0*/  ULDC UR7, c[0x0][0x604] ;  /* 0x0001810000077ab9 */ /* 0x000fc40000000800 */
[--C-:B------:R-:W-:Y:S01]  /*24f0*/  FFMA R60, R72, UR7, -R2.reuse ;  /* 0x00000007483c7c23 */ /* 0x100fe20008000802 */
[----:B------:R-:W-:Y:S01]  /*2500*/  ULDC UR7, c[0x0][0x604] ;  /* 0x0001810000077ab9 */ /* 0x000fe20000000800 */
[----:B------:R-:W-:Y:S01]  /*2510*/  @!P4 FMUL R48, R48, 0.5 ;  /* 0x3f0000003030c820 */ /* 0x000fe20000400000 */
[----:B------:R-:W4:Y:S01]  /*2520*/  MUFU.EX2 R17, R17 ;  /* 0x0000001100117308 */ /* 0x000f220000000800 */
[----:B--2---:R-:W-:Y:S01]  /*2530*/  @!P5 FMUL R15, R15, R15 ;  /* 0x0000000f0f0fd220 */ /* 0x004fe20000400000 */
[----:B------:R-:W-:Y:S01]  /*2540*/  FSETP.GEU.AND P5, PT, R21, -126, PT ;  /* 0xc2fc00001500780b */ /* 0x000fe20003fae000 */
[--C-:B------:R-:W-:Y:S01]  /*2550*/  FFMA R29, R73, UR7, -R2.reuse ;  /* 0x00000007491d7c23 */ /* 0x100fe20008000802 */
[----:B------:R-:W-:Y:S02]  /*2560*/  ULDC UR7, c[0x0][0x604] ;  /* 0x0001810000077ab9 */ /* 0x000fe40000000800 */
        /* <DEDUP_REMOVED lines=174> */
[----:B------:R-:W-:Y:S01]  /*3050*/  FFMA R112, R149, UR7, -R2 ;  /* 0x0000000795707c23 */ /* 0x000fe20008000802 */
[----:B------:R-:W-:Y:S01]  /*3060*/  ULDC UR7, c[0x0][0x604] ;  /* 0x0001810000077ab9 */ /* 0x000fe20000000800 */
[----:B------:R-:W-:Y:S01]  /*3070*/  @!P6 FMUL R65, R65, 0.5 ;  /* 0x3f0000004141e820 */ /* 0x000fe20000400000 */
[----:B------:R-:W3:Y:S01]  /*3080*/  MUFU.EX2 R18, R18 ;  /* 0x0000001200127308 */ /* 0x000ee20000000800 */
[----:B----4-:R-:W-:Y:S01]  /*3090*/  @!P1 FMUL R80, R80, R80 ;  /* 0x0000005050509220 */ /* 0x010fe20000400000 */
[----:B------:R-:W-:Y:S01]  /*30a0*/  FSETP.GEU.AND P1, PT, R56, -126, PT ;  /* 0xc2fc00003800780b */ /* 0x000fe20003f2e000 */
[----:B------:R-:W-:Y:S01]  /*30b0*/  FMUL R2, R152, UR7 ;  /* 0x0000000798027c20 */ /* 0x000fe20008400000 */
[----:B------:R-:W-:-:S03]  /*30c0*/  ULDC UR7, c[0x0][0x604] ;  /* 0x0001810000077ab9 */ /* 0x000fc60000000800 */
[----:B------:R-:W-:Y:S01]  /*30d0*/  @!P5 FMUL R84, R84, 0.5 ;  /* 0x3f0000005454d820 */ /* 0x000fe20000400000 */
[----:B------:R-:W4:Y:S01]  /*30e0*/  MUFU.EX2 R61, R61 ;  /* 0x0000003d003d7308 */ /* 0x000f220000000800 */
[----:B--2---:R-:W-:Y:S01]  /*30f0*/  @!P2 FMUL R24, R24, R24 ;  /* 0x000000181818a220 */ /* 0x004fe20000400000 */
[----:B------:R-:W-:Y:S01]  /*3100*/  FSETP.GEU.AND P2, PT, R76, -126, PT ;  /* 0xc2fc00004c00780b */ /* 0x000fe20003f4e000 */
[--C-:B------:R-:W-:Y:S01]  /*3110*/  FFMA R116, R27, UR7, -R2.reuse ;  /* 0x000000071b747c23 */ /* 0x100fe20008000802 */
[----:B------:R-:W-:Y:S01]  /*3120*/  ULDC UR7, c[0x0][0x604] ;  /* 0x0001810000077ab9 */ /* 0x000fe20000000800 */
[--C-:B------:R-:W-:Y:S01]  /*3130*/  FFMA R26, R26, UR10, -R2.reuse ;  /* 0x0000000a1a1a7c23 */ /* 0x100fe20008000802 */
[--C-:B------:R-:W-:Y:S01]  /*3140*/  FFMA R30, R30, UR7, -R2.reuse ;  /* 0x000000071e1e7c23 */ /* 0x100fe20008000802 */
[----:B------:R-:W-:Y:S01]  /*3150*/  @!P1 FMUL R56, R56, 0.5 ;  /* 0x3f00000038389820 */ /* 0x000fe20000400000 */
[----:B------:R-:W2:Y:S01]  /*3160*/  MUFU.EX2 R65, R65 ;  /* 0x0000004100417308 */ /* 0x000ea20000000800 */
[----:B---3--:R-:W-:Y:S01]  /*3170*/  @!P3 FMUL R18, R18, R18 ;  /* 0x000000121212b220 */ /* 0x008fe20000400000 */
[----:B------:R-:W-:Y:S01]  /*3180*/  FSETP.GEU.AND P3, PT, R45, -126, PT ;  /* 0xc2fc00002d00780b */ /* 0x000fe20003f6e000 */
[----:B------:R-:W-:Y:S01]  /*3190*/  ULDC UR7, c[0x0][0x604] ;  /* 0x0001810000077ab9 */ /* 0x000fe20000000800 */
[----:B------:R-:W-:Y:S01]  /*31a0*/  ULDC UR10, c[0x0][0x604] ;  /* 0x00018100000a7ab9 */ /* 0x000fe20000000800 */
[--C-:B------:R-:W-:Y:S01]  /*31b0*/  FFMA R120, R31, UR7, -R2.reuse ;  /* 0x000000071f787c23 */ /* 0x100fe20008000802 */
[----:B------:R-:W-:Y:S01]  /*31c0*/  ULDC UR7, c[0x0][0x604] ;  /* 0x0001810000077ab9 */ /* 0x000fe20000000800 */
[----:B------:R-:W-:Y:S01]  /*31d0*/  @!P2 FMUL R76, R76, 0.5 ;  /* 0x3f0000004c4ca820 */ /* 0x000fe20000400000 */
[----:B------:R-:W3:Y:S01]  /*31e0*/  MUFU.EX2 R84, R84 ;  /* 0x0000005400547308 */ /* 0x000ee20000000800 */
[----:B----4-:R-:W-:Y:S01]  /*31f0*/  @!P4 FMUL R61, R61, R61 ;  /* 0x0000003d3d3dc220 */ /* 0x010fe20000400000 */
[----:B------:R-:W-:Y:S01]  /*3200*/  FSETP.GEU.AND P4, PT, R73, -126, PT ;  /* 0xc2fc00004900780b */ /* 0x000fe20003f8e000 */
[--C-:B------:R-:W-:Y:S01]  /*3210*/  FFMA R34, R34, UR7, -R2.reuse ;  /* 0x0000000722227c23 */ /* 0x100fe20008000802 */
[----:B------:R-:W-:Y:S01]  /*3220*/  ULDC UR7, c[0x0][0x604] ;  /* 0x0001810000077ab9 */ /* 0x000fe20000000800 */
[--C-:B------:R-:W-:Y:S01]  /*3230*/  FFMA R130, R130, UR10, -R2.reuse ;  /* 0x0000000a82827c23 */ /* 0x100fe20008000802 */
[--C-:B------:R-:W-:Y:S01]  /*3240*/  FFMA R124, R35, UR7, -R2.reuse ;  /* 0x00000007237c7c23 */ /* 0x100fe20008000802 */
[----:B------:R-:W-:Y:S01]  /*3250*/  @!P3 FMUL R45, R45, 0.5 ;  /* 0x3f0000002d2db820 */ /* 0x000fe20000400000 */
[----:B------:R-:W4:Y:S01]  /*3260*/  MUFU.EX2 R56, R56 ;  /* 0x0000003800387308 */ /* 0x000f220000000800 */
[----:B--2---:R-:W-:Y:S01]  /*3270*/  @!P6 FMUL R65, R65, R65 ;  /* 0x000000414141e220 */ /* 0x004fe20000400000 */
[----:B------:R-:W-:Y:S01]  /*3280*/  FSETP.GEU.AND P6, PT, R77, -126, PT ;  /* 0xc2fc00004d00780b */ /* 0x000fe20003fce000 */
[----:B------:R-:W-:Y:S01]  /*3290*/  ULDC UR7, c[0x0][0x604] ;  /* 0x0001810000077ab9 */ /* 0x000fe20000000800 */
[----:B------:R-:W-:Y:S01]  /*32a0*/  ULDC UR10, c[0x0][0x604] ;  /* 0x00018100000a7ab9 */ /* 0x000fe20000000800 */
[--C-:B------:R-:W-:Y:S01]  /*32b0*/  FFMA R38, R38, UR7, -R2.reuse ;  /* 0x0000000726267c23 */ /* 0x100fe20008000802 */
[----:B------:R-:W-:Y:S01]  /*32c0*/  ULDC UR7, c[0x0][0x604] ;  /* 0x0001810000077ab9 */ /* 0x000fe20000000800 */
[----:B------:R-:W-:Y:S01]  /*32d0*/  @!P4 FMUL R73, R73, 0.5 ;  /* 0x3f0000004949c820 */ /* 0x000fe20000400000 */
[----:B------:R-:W2:Y:S01]  /*32e0*/  MUFU.EX2 R76, R76 ;  /* 0x0000004c004c7308 */ /* 0x000ea20000000800 */
[----:B---3--:R-:W-:Y:S01]  /*32f0*/  @!P5 FMUL R84, R84, R84 ;  /* 0x000000545454d220 */ /* 0x008fe20000400000 */
[----:B------:R-:W-:Y:S01]  /*3300*/  FSETP.GEU.AND P5, PT, R92, -126, PT ;  /* 0xc2fc00005c00780b */ /* 0x000fe20003fae000 */
[--C-:B------:R-:W-:Y:S01]  /*3310*/  FFMA R128, R39, UR7, -R2.reuse ;  /* 0x0000000727807c23 */ /* 0x100fe20008000802 */
[----:B------:R-:W-:Y:S01]  /*3320*/  ULDC UR7, c[0x0][0x604] ;  /* 0x0001810000077ab9 */ /* 0x000fe20000000800 */
[--C-:B------:R-:W-:Y:S01]  /*3330*/  FFMA R125, R139, UR10, -R2.reuse ;  /* 0x0000000a8b7d7c23 */ /* 0x100fe20008000802 */
[--C-:B------:R-:W-:Y:S01]  /*3340*/  FFMA R42, R42, UR7, -R2.reuse ;  /* 0x000000072a2a7c23 */ /* 0x100fe20008000802 */
[----:B------:R-:W-:Y:S01]  /*3350*/  @!P6 FMUL R77, R77, 0.5 ;  /* 0x3f0000004d4de820 */ /* 0x000fe20000400000 */
[----:B------:R-:W3:Y:S01]  /*3360*/  MUFU.EX2 R45, R45 ;  /* 0x0000002d002d7308 */ /* 0x000ee20000000800 */
[----:B----4-:R-:W-:Y:S01]  /*3370*/  @!P1 FMUL R56, R56, R56 ;  /* 0x0000003838389220 */ /* 0x010fe20000400000 */
[----:B------:R-:W-:Y:S01]  /*3380*/  FSETP.GEU.AND P1, PT, R96, -126, PT ;  /* 0xc2fc00006000780b */ /* 0x000fe20003f2e000 */
[----:B------:R-:W-:Y:S01]  /*3390*/  ULDC UR7, c[0x0][0x604] ;  /* 0x0001810000077ab9 */ /* 0x000fe20000000800 */
[--C-:B------:R-:W-:Y:S01]  /*33a0*/  FFMA R138, R138, UR15, -R2.reuse ;  /* 0x0000000f8a8a7c23 */ /* 0x100fe20008000802 */
[--C-:B------:R-:W-:Y:S01]  /*33b0*/  FFMA R43, R43, UR7, -R2.reuse ;  /* 0x000000072b2b7c23 */ /* 0x100fe20008000802 */
[----:B------:R-:W-:Y:S01]  /*33c0*/  ULDC UR7, c[0x0][0x604] ;  /* 0x0001810000077ab9 */ /* 0x000fe20000000800 */
        /* <DEDUP_REMOVED lines=13> */
[--C-:B------:R-:W-:Y:S01]  /*34a0*/  FFMA R142, R142, UR18, -R2.reuse ;  /* 0x000000128e8e7c23 */ /* 0x100fe20008000802 */
        /* <DEDUP_REMOVED lines=8> */
[----:B------:R-:W-:Y:S01]  /*3530*/  ULDC UR15, c[0x0][0x604] ;  /* 0x00018100000f7ab9 */ /* 0x000fe20000000800 */
[--C-:B------:R-:W-:Y:S01]  /*3540*/  FFMA R54, R54, UR7, -R2.reuse ;  /* 0x0000000736367c23 */ /* 0x100fe20008000802 */
[----:B------:R-:W-:Y:S01]  /*3550*/  @!P3 FMUL R57, R57, 0.5 ;  /* 0x3f0000003939b820 */ /* 0x000fe20000400000 */
[----:B------:R-:W4:Y:S01]  /*3560*/  MUFU.EX2 R96, R96 ;  /* 0x0000006000607308 */ /* 0x000f220000000800 */
[----:B--2---:R-:W-:Y:S01]  /*3570*/  @!P6 FMUL R77, R77, R77 ;  /* 0x0000004d4d4de220 */ /* 0x004fe20000400000 */
[----:B------:R-:W-:Y:S01]  /*3580*/  FSETP.GEU.AND P6, PT, R89, -126, PT ;  /* 0xc2fc00005900780b */ /* 0x000fe20003fce000 */
[----:B------:R-:W-:Y:S01]  /*3590*/  ULDC UR7, c[0x0][0x604] ;  /* 0x0001810000077ab9 */ /* 0x000fe20000000800 */
[----:B------:R-:W-:-:S03]  /*35a0*/  FFMA R150, R150, UR23, -R2 ;  /* 0x0000001796967c23 */ /* 0x000fc60008000802 */
[----:B------:R-:W-:Y:S01]  /*35b0*/  @!P4 FMUL R85, R85, 0.5 ;  /* 0x3f0000005555c820 */ /* 0x000fe20000400000 */
[----:B------:R-:W2:Y:S01]  /*35c0*/  MUFU.EX2 R88, R88 ;  /* 0x0000005800587308 */ /* 0x000ea20000000800 */
[----:B---3--:R-:W-:Y:S01]  /*35d0*/  @!P5 FMUL R92, R92, R92 ;  /* 0x0000005c5c5cd220 */ /* 0x008fe20000400000 */
[----:B------:R-:W-:-:S05]  /*35e0*/  FSETP.GEU.AND P5, PT, R108, -126, PT ;  /* 0xc2fc00006c00780b */ /* 0x000fca0003fae000 */
[----:B------:R-:W-:Y:S01]  /*35f0*/  @!P6 FMUL R89, R89, 0.5 ;  /* 0x3f0000005959e820 */ /* 0x000fe20000400000 */
[----:B------:R-:W3:Y:S01]  /*3600*/  MUFU.EX2 R57, R57 ;  /* 0x0000003900397308 */ /* 0x000ee20000000800 */
[----:B----4-:R-:W-:Y:S01]  /*3610*/  @!P1 FMUL R96, R96, R96 ;  /* 0x0000006060609220 */ /* 0x010fe20000400000 */
[----:B------:R-:W-:-:S05]  /*3620*/  FSETP.GEU.AND P1, PT, R104, -126, PT ;  /* 0xc2fc00006800780b */ /* 0x000fca0003f2e000 */
[----:B------:R-:W-:Y:S01]  /*3630*/  @!P5 FMUL R108, R108, 0.5 ;  /* 0x3f0000006c6cd820 */ /* 0x000fe20000400000 */
[----:B------:R-:W4:Y:S01]  /*3640*/  MUFU.EX2 R85, R85 ;  /* 0x0000005500557308 */ /* 0x000f220000000800 */
[----:B--2---:R-:W-:Y:S01]  /*3650*/  @!P2 FMUL R88, R88, R88 ;  /* 0x000000585858a220 */ /* 0x004fe20000400000 */
[----:B------:R-:W-:-:S05]  /*3660*/  FSETP.GEU.AND P2, PT, R100, -126, PT ;  /* 0xc2fc00006400780b */ /* 0x000fca0003f4e000 */
        /* <DEDUP_REMOVED lines=41> */
[----:B------:R3:W5:Y:S01]  /*3900*/  MUFU.EX2 R27, R26 ;  /* 0x0000001a001b7308 */ /* 0x0007620000000800 */
[----:B----4-:R-:W-:Y:S01]  /*3910*/  @!P1 FMUL R116, R116, R116 ;  /* 0x0000007474749220 */ /* 0x010fe20000400000 */
[----:B------:R-:W-:-:S05]  /*3920*/  FSETP.GEU.AND P1, PT, R128, -126, PT ;  /* 0xc2fc00008000780b */ /* 0x000fca0003f2e000 */
[----:B------:R-:W-:Y:S01]  /*3930*/  @!P5 FMUL R43, R43, 0.5 ;  /* 0x3f0000002b2bd820 */ /* 0x000fe20000400000 */
[----:B------:R-:W4:Y:S01]  /*3940*/  MUFU.EX2 R81, R81 ;  /* 0x0000005100517308 */ /* 0x000f220000000800 */
[----:B--2---:R-:W-:Y:S01]  /*3950*/  @!P2 FMUL R112, R112, R112 ;  /* 0x000000707070a220 */ /* 0x004fe20000400000 */
[----:B------:R-:W-:Y:S01]  /*3960*/  FSETP.GEU.AND P2, PT, R124, -126, PT ;  /* 0xc2fc00007c00780b */ /* 0x000fe20003f4e000 */
[----:B---3--:R-:W-:Y:S01]  /*3970*/  FFMA R26, R55, UR7, -R2 ;  /* 0x00000007371a7c23 */ /* 0x008fe20008000802 */
[----:B------:R-:W-:-:S03]  /*3980*/  ULDC UR7, c[0x0][0x604] ;  /* 0x0001810000077ab9 */ /* 0x000fc60000000800 */
[----:B------:R-:W-:Y:S01]  /*3990*/  @!P1 FMUL R128, R128, 0.5 ;  /* 0x3f00000080809820 */ /* 0x000fe20000400000 */
[----:B------:R2:W3:Y:S01]  /*39a0*/  MUFU.EX2 R31, R30 ;  /* 0x0000001e001f7308 */ /* 0x0004e20000000800 */
[----:B-----5:R-:W-:Y:S01]  /*39b0*/  @!P4 FMUL R27, R27, R27 ;  /* 0x0000001b1b1bc220 */ /* 0x020fe20000400000 */
[----:B------:R-:W-:-:S05]  /*39c0*/  FSETP.GEU.AND P4, PT, R38, -126, PT ;  /* 0xc2fc00002600780b */ /* 0x000fca0003f8e000 */
[----:B------:R-:W-:Y:S01]  /*39d0*/  @!P2 FMUL R124, R124, 0.5 ;  /* 0x3f0000007c7ca820 */ /* 0x000fe20000400000 */
[----:B------:R5:W1:Y:S01]  /*39e0*/  MUFU.EX2 R47, R43 ;  /* 0x0000002b002f7308 */ /* 0x000a620000000800 */
[----:B----4-:R-:W-:Y:S01]  /*39f0*/  @!P3 FMUL R81, R81, R81 ;  /* 0x000000515151b220 */ /* 0x010fe20000400000 */
[----:B------:R-:W-:Y:S01]  /*3a00*/  FSETP.GEU.AND P3, PT, R93, -126, PT ;  /* 0xc2fc00005d00780b */ /* 0x000fe20003f6e000 */
[--C-:B--2---:R-:W-:Y:S01]  /*3a10*/  FFMA R30, R58, UR7, -R2.reuse ;  /* 0x000000073a1e7c23 */ /* 0x104fe20008000802 */
[----:B------:R-:W-:Y:S02]  /*3a20*/  ULDC UR7, c[0x0][0x604] ;  /* 0x0001810000077ab9 */ /* 0x000fe40000000800 */
[--C-:B------:R-:W-:Y:S01]  /*3a30*/  FFMA R140, R59, UR7, -R2.reuse ;  /* 0x000000073b8c7c23 */ /* 0x100fe20008000802 */
[----:B------:R-:W-:Y:S01]  /*3a40*/  @!P4 FMUL R38, R38, 0.5 ;  /* 0x3f0000002626c820 */ /* 0x000fe20000400000 */
[----:B------:R-:W2:Y:S01]  /*3a50*/  MUFU.EX2 R128, R128 ;  /* 0x0000008000807308 */ /* 0x000ea20000000800 */
[----:B---3--:R-:W-:Y:S01]  /*3a60*/  @!P6 FMUL R31, R31, R31 ;  /* 0x0000001f1f1fe220 */ /* 0x008fe20000400000 */
[----:B------:R-:W-:Y:S01]  /*3a70*/  FSETP.GEU.AND P6, PT, R42, -126, PT ;  /* 0xc2fc00002a00780b */ /* 0x000fe20003fce000 */
[----:B------:R-:W-:Y:S01]  /*3a80*/  ULDC UR7, c[0x0][0x604] ;  /* 0x0001810000077ab9 */ /* 0x000fe20000000800 */
[----:B-----5:R-:W-:Y:S01]  /*3a90*/  FADD R43, R48, R77 ;  /* 0x0000004d302b7221 */ /* 0x020fe20000000000 */
[--C-:B------:R-:W-:Y:S01]  /*3aa0*/  FFMA R62, R62, UR7, -R2.reuse ;  /* 0x000000073e3e7c23 */ /* 0x100fe20008000802 */
[----:B------:R-:W-:Y:S01]  /*3ab0*/  ULDC UR7, c[0x0][0x604] ;  /* 0x0001810000077ab9 */ /* 0x000fe20000000800 */
[----:B------:R-:W-:Y:S01]  /*3ac0*/  @!P3 FMUL R93, R93, 0.5 ;  /* 0x3f0000005d5db820 */ /* 0x000fe20000400000 */
[----:B------:R-:W3:Y:S01]  /*3ad0*/  MUFU.EX2 R124, R124 ;  /* 0x0000007c007c7308 */ /* 0x000ee20000000800 */
[----:B-1----:R-:W-:Y:S01]  /*3ae0*/  @!P5 FMUL R47, R47, R47 ;  /* 0x0000002f2f2fd220 */ /* 0x002fe20000400000 */
[----:B------:R-:W-:Y:S01]  /*3af0*/  FSETP.GEU.AND P5, PT, R26, -126, PT ;  /* 0xc2fc00001a00780b */ /* 0x000fe20003fae000 */
[--C-:B------:R-:W-:Y:S01]  /*3b00*/  FFMA R144, R63, UR7, -R2.reuse ;  /* 0x000000073f907c23 */ /* 0x100fe20008000802 */
[----:B------:R-:W-:Y:S01]  /*3b10*/  ULDC UR7, c[0x0][0x604] ;  /* 0x0001810000077ab9 */ /* 0x000fe20000000800 */
[----:B------:R-:W-:Y:S01]  /*3b20*/  F2FP.BF16.F32.PACK_AB R48, R19, R48 ;  /* 0x000000301330723e */ /* 0x000fe200000010ff */
[----:B------:R-:W-:Y:S01]  /*3b30*/  FFMA R66, R66, UR7, -R2 ;  /* 0x0000000742427c23 */ /* 0x000fe20008000802 */
[----:B------:R-:W-:Y:S01]  /*3b40*/  @!P6 FMUL R42, R42, 0.5 ;  /* 0x3f0000002a2ae820 */ /* 0x000fe20000400000 */
[----:B------:R-:W1:Y:S01]  /*3b50*/  MUFU.EX2 R39, R38 ;  /* 0x0000002600277308 */ /* 0x000e620000000800 */
        /* <DEDUP_REMOVED lines=14> */
[----:B-1----:R-:W-:Y:S01]  /*3c40*/  @!P4 FMUL R39, R39, R39 ;  /* 0x000000272727c220 */ /* 0x002fe20000400000 */
[----:B------:R-:W-:Y:S01]  /*3c50*/  FSETP.GEU.AND P4, PT, R50, -126, PT ;  /* 0xc2fc00003200780b */ /* 0x000fe20003f8e000 */
[----:B------:R-:W-:-:S02]  /*3c60*/  ULDC UR7, c[0x0][0x604] ;  /* 0x0001810000077ab9 */ /* 0x000fc40000000800 */
[--C-:B------:R-:W-:Y:S01]  /*3c70*/  FFMA R74, R74, UR7, -R2.reuse ;  /* 0x000000074a4a7c23 */ /* 0x100fe20008000802 */
[----:B------:R-:W-:Y:S01]  /*3c80*/  ULDC UR7, c[0x0][0x604] ;  /* 0x0001810000077ab9 */ /* 0x000fe20000000800 */
[----:B------:R-:W-:Y:S01]  /*3c90*/  @!P2 FMUL R132, R132, 0.5 ;  /* 0x3f0000008484a820 */ /* 0x000fe20000400000 */
[----:B------:R-:W1:Y:S01]  /*3ca0*/  MUFU.EX2 R58, R26 ;  /* 0x0000001a003a7308 */ /* 0x000e620000000800 */
[----:B--2---:R-:W-:Y:S01]  /*3cb0*/  @!P3 FMUL R93, R93, R93 ;  /* 0x0000005d5d5db220 */ /* 0x004fe20000400000 */
[----:B------:R-:W-:Y:S01]  /*3cc0*/  FSETP.GEU.AND P3, PT, R105, -126, PT ;  /* 0xc2fc00006900780b */ /* 0x000fe20003f6e000 */
[--C-:B------:R-:W-:Y:S01]  /*3cd0*/  FFMA R154, R75, UR7, -R2.reuse ;  /* 0x000000074b9a7c23 */ /* 0x100fe20008000802 */
[----:B------:R-:W-:Y:S01]  /*3ce0*/  ULDC UR7, c[0x0][0x604] ;  /* 0x0001810000077ab9 */ /* 0x000fe20000000800 */
[----:B------:R-:W-:Y:S01]  /*3cf0*/  FADD R133, R60, R93 ;  /* 0x0000005d3c857221 */ /* 0x000fe20000000000 */
[--C-:B------:R-:W-:Y:S01]  /*3d00*/  FFMA R78, R78, UR7, -R2.reuse ;  /* 0x000000074e4e7c23 */ /* 0x100fe20008000802 */
[----:B------:R-:W-:Y:S01]  /*3d10*/  @!P4 FMUL R50, R50, 0.5 ;  /* 0x3f0000003232c820 */ /* 0x000fe20000400000 */
[----:B------:R-:W2:Y:S01]  /*3d20*/  MUFU.EX2 R136, R136 ;  /* 0x0000008800887308 */ /* 0x000ea20000000800 */
[----:B---3--:R-:W-:Y:S01]  /*3d30*/  @!P6 FMUL R46, R46, R46 ;  /* 0x0000002e2e2ee220 */ /* 0x008fe20000400000 */
[----:B------:R-:W-:Y:S01]  /*3d40*/  FSETP.GEU.AND P6, PT, R54, -126, PT ;  /* 0xc2fc00003600780b */ /* 0x000fe20003fce000 */
[----:B------:R-:W-:Y:S01]  /*3d50*/  ULDC UR7, c[0x0][0x604] ;  /* 0x0001810000077ab9 */ /* 0x000fe20000000800 */
[----:B------:R-:W-:Y:S01]  /*3d60*/  F2FP.BF16.F32.PACK_AB R60, R29, R60 ;  /* 0x0000003c1d3c723e */ /* 0x000fe200000010ff */
[--C-:B------:R-:W-:Y:S01]  /*3d70*/  FFMA R156, R79, UR7, -R2.reuse ;  /* 0x000000074f9c7c23 */ /* 0x100fe20008000802 */
[----:B------:R-:W-:Y:S01]  /*3d80*/  ULDC UR7, c[0x0][0x604] ;  /* 0x0001810000077ab9 */ /* 0x000fe20000000800 */
[----:B------:R-:W-:Y:S01]  /*3d90*/  @!P3 FMUL R105, R105, 0.5 ;  /* 0x3f0000006969b820 */ /* 0x000fe20000400000 */
[----:B------:R-:W3:Y:S01]  /*3da0*/  MUFU.EX2 R132, R132 ;  /* 0x0000008400847308 */ /* 0x000ee20000000800 */
[----:B-1----:R-:W-:Y:S01]  /*3db0*/  @!P5 FMUL R58, R58, R58 ;  /* 0x0000003a3a3ad220 */ /* 0x002fe20000400000 */
[----:B------:R-:W-:Y:S01]  /*3dc0*/  FSETP.GEU.AND P5, PT, R148, -126, PT ;  /* 0xc2fc00009400780b */ /* 0x000fe20003fae000 */
[----:B------:R-:W-:Y:S01]  /*3dd0*/  FFMA R82, R82, UR7, -R2 ;  /* 0x0000000752527c23 */ /* 0x000fe20008000802 */
[----:B------:R-:W-:-:S02]  /*3de0*/  ULDC UR7, c[0x0][0x604] ;  /* 0x0001810000077ab9 */ /* 0x000fc40000000800 */
[--C-:B------:R-:W-:Y:S01]  /*3df0*/  FFMA R158, R83, UR7, -R2.reuse ;  /* 0x00000007539e7c23 */ /* 0x100fe20008000802 */
[----:B------:R-:W-:Y:S01]  /*3e00*/  @!P6 FMUL R54, R54, 0.5 ;  /* 0x3f0000003636e820 */ /* 0x000fe20000400000 */
[----:B------:R-:W1:Y:S01]  /*3e10*/  MUFU.EX2 R51, R50 ;  /* 0x0000003200337308 */ /* 0x000e620000000800 */
[----:B--2---:R-:W-:Y:S01]  /*3e20*/  @!P1 FMUL R136, R136, R136 ;  /* 0x0000008888889220 */ /* 0x004fe20000400000 */
[----:B------:R-:W-:Y:S01]  /*3e30*/  FSETP.GEU.AND P1, PT, R144, -126, PT ;  /* 0xc2fc00009000780b */ /* 0x000fe20003f2e000 */
[----:B------:R-:W-:Y:S02]  /*3e40*/  ULDC UR7, c[0x0][0x604] ;  /* 0x0001810000077ab9 */ /* 0x000fe40000000800 */
[--C-:B------:R-:W-:Y:S01]  /*3e50*/  FFMA R86, R86, UR7, -R2.reuse ;  /* 0x0000000756567c23 */ /* 0x100fe20008000802 */
[----:B------:R-:W-:Y:S01]  /*3e60*/  ULDC UR7, c[0x0][0x604] ;  /* 0x0001810000077ab9 */ /* 0x000fe20000000800 */
[----:B------:R-:W-:Y:S01]  /*3e70*/  @!P5 FMUL R148, R148, 0.5 ;  /* 0x3f0000009494d820 */ /* 0x000fe20000400000 */
[----:B------:R-:W2:Y:S01]  /*3e80*/  MUFU.EX2 R105, R105 ;  /* 0x0000006900697308 */ /* 0x000ea20000000800 */
[----:B---3--:R-:W-:Y:S01]  /*3e90*/  @!P2 FMUL R132, R132, R132 ;  /* 0x000000848484a220 */ /* 0x008fe20000400000 */
[----:B------:R-:W-:Y:S01]  /*3ea0*/  FSETP.GEU.AND P2, PT, R140, -126, PT ;  /* 0xc2fc00008c00780b */ /* 0x000fe20003f4e000 */
[----:B------:R-:W-:Y:S01]  /*3eb0*/  FFMA R26, R87, UR7, -R2 ;  /* 0x00000007571a7c23 */ /* 0x000fe20008000802 */
[----:B------:R-:W-:-:S02]  /*3ec0*/  ULDC UR7, c[0x0][0x604] ;  /* 0x0001810000077ab9 */ /* 0x000fc40000000800 */
[--C-:B------:R-:W-:Y:S01]  /*3ed0*/  FFMA R160, R90, UR7, -R2.reuse ;  /* 0x000000075aa07c23 */ /* 0x100fe20008000802 */
[----:B------:R-:W-:Y:S01]  /*3ee0*/  @!P1 FMUL R144, R144, 0.5 ;  /* 0x3f00000090909820 */ /* 0x000fe20000400000 */
[----:B------:R-:W3:Y:S01]  /*3ef0*/  MUFU.EX2 R55, R54 ;  /* 0x0000003600377308 */ /* 0x000ee20000000800 */
[----:B-1----:R-:W-:Y:S01]  /*3f00*/  @!P4 FMUL R51, R51, R51 ;  /* 0x000000333333c220 */ /* 0x002fe20000400000 */
[----:B------:R-:W-:Y:S01]  /*3f10*/  FSETP.GEU.AND P4, PT, R62, -126, PT ;  /* 0xc2fc00003e00780b */ /* 0x000fe20003f8e000 */
[----:B------:R-:W-:Y:S02]  /*3f20*/  ULDC UR7, c[0x0][0x604] ;  /* 0x0001810000077ab9 */ /* 0x000fe40000000800 */
[--C-:B------:R-:W-:Y:S01]  /*3f30*/  FFMA R91, R91, UR7, -R2.reuse ;  /* 0x000000075b5b7c23 */ /* 0x100fe20008000802 */
[----:B------:R-:W-:Y:S01]  /*3f40*/  ULDC UR7, c[0x0][0x604] ;  /* 0x0001810000077ab9 */ /* 0x000fe20000000800 */
[----:B------:R-:W-:Y:S01]  /*3f50*/  @!P2 FMUL R140, R140, 0.5 ;  /* 0x3f0000008c8ca820 */ /* 0x000fe20000400000 */
[----:B------:R-:W1:Y:S01]  /*3f60*/  MUFU.EX2 R148, R148 ;  /* 0x0000009400947308 */ /* 0x000e620000000800 */
[----:B--2---:R-:W-:Y:S01]  /*3f70*/  @!P3 FMUL R105, R105, R105 ;  /* 0x000000696969b220 */ /* 0x004fe20000400000 */
[----:B------:R-:W-:Y:S01]  /*3f80*/  FSETP.GEU.AND P3, PT, R34, -126, PT ;  /* 0xc2fc00002200780b */ /* 0x000fe20003f6e000 */
[----:B------:R-:W-:Y:S01]  /*3f90*/  FFMA R94, R94, UR7, -R2 ;  /* 0x000000075e5e7c23 */ /* 0x000fe20008000802 */
[----:B------:R-:W-:-:S02]  /*3fa0*/  ULDC UR7, c[0x0][0x604] ;  /* 0x0001810000077ab9 */ /* 0x000fc40000000800 */
[--C-:B------:R-:W-:Y:S01]  /*3fb0*/  FFMA R95, R95, UR7, -R2.reuse ;  /* 0x000000075f5f7c23 */ /* 0x100fe20008000802 */
[----:B------:R-:W-:Y:S01]  /*3fc0*/  @!P4 FMUL R62, R62, 0.5 ;  /* 0x3f0000003e3ec820 */ /* 0x000fe20000400000 */
[----:B------:R-:W2:Y:S01]  /*3fd0*/  MUFU.EX2 R144, R144 ;  /* 0x0000009000907308 */ /* 0x000ea20000000800 */
[----:B---3--:R-:W-:Y:S01]  /*3fe0*/  @!P6 FMUL R55, R55, R55 ;  /* 0x000000373737e220 */ /* 0x008fe20000400000 */
[----:B------:R-:W-:Y:S01]  /*3ff0*/  FSETP.GEU.AND P6, PT, R66, -126, PT ;  /* 0xc2fc00004200780b */ /* 0x000fe20003fce000 */
[----:B------:R-:W-:Y:S02]  /*4000*/  ULDC UR7, c[0x0][0x604] ;  /* 0x0001810000077ab9 */ /* 0x000fe40000000800 */
[----:B------:R-:W-:Y:S01]  /*4010*/  FFMA R98, R98, UR7, -R2 ;  /* 0x0000000762627c23 */ /* 0x000fe20008000802 */
[----:B------:R-:W-:Y:S01]  /*4020*/  ULDC UR7, c[0x0][0x604] ;  /* 0x0001810000077ab9 */ /* 0x000fe20000000800 */
[----:B------:R-:W-:Y:S01]  /*4030*/  @!P3 FMUL R34, R34, 0.5 ;  /* 0x3f0000002222b820 */ /* 0x000fe20000400000 */
[----:B------:R-:W3:Y:S01]  /*4040*/  MUFU.EX2 R140, R140 ;  /* 0x0000008c008c7308 */ /* 0x000ee20000000800 */
[----:B-1----:R-:W-:Y:S01]  /*4050*/  @!P5 FMUL R148, R148, R148 ;  /* 0x000000949494d220 */ /* 0x002fe20000400000 */
[----:B------:R-:W-:-:S05]  /*4060*/  FSETP.GEU.AND P5, PT, R156, -126, PT ;  /* 0xc2fc00009c00780b */ /* 0x000fca0003fae000 */
[----:B------:R-:W-:Y:S01]  /*4070*/  @!P6 FMUL R66, R66, 0.5 ;  /* 0x3f0000004242e820 */ /* 0x000fe20000400000 */
[----:B------:R-:W1:Y:S01]  /*4080*/  MUFU.EX2 R63, R62 ;  /* 0x0000003e003f7308 */ /* 0x000e620000000800 */
        /* <DEDUP_REMOVED lines=43> */
[----:B------:R3:W4:Y:S01]  /*4340*/  MUFU.EX2 R90, R26 ;  /* 0x0000001a005a7308 */ /* 0x0007220000000800 */
[----:B-1----:R-:W-:-:S06]  /*4350*/  @!P5 FMUL R91, R91, R91 ;  /* 0x0000005b5b5bd220 */ /* 0x002fcc0000400000 */
[----:B------:R-:W-:Y:S01]  /*4360*/  @!P3 FMUL R30, R30, 0.5 ;  /* 0x3f0000001e1eb820 */ /* 0x000fe20000400000 */
[----:B------:R-:W1:Y:S01]  /*4370*/  MUFU.EX2 R158, R158 ;  /* 0x0000009e009e7308 */ /* 0x000e620000000800 */
[----:B---3--:R-:W-:Y:S01]  /*4380*/  FFMA R26, R99, UR7, -R2 ;  /* 0x00000007631a7c23 */ /* 0x008fe20008000802 */
[----:B------:R-:W-:Y:S01]  /*4390*/  ULDC UR7, c[0x0][0x604] ;  /* 0x0001810000077ab9 */ /* 0x000fe20000000800 */
[----:B--2---:R-:W-:Y:S01]  /*43a0*/  @!P4 FMUL R87, R87, R87 ;  /* 0x000000575757c220 */ /* 0x004fe20000400000 */
[----:B------:R-:W-:-:S04]  /*43b0*/  FSETP.GEU.AND P4, PT, R98, -126, PT ;  /* 0xc2fc00006200780b */ /* 0x000fc80003f8e000 */
[----:B------:R2:W3:Y:S01]  /*43c0*/  MUFU.EX2 R59, R30 ;  /* 0x0000001e003b7308 */ /* 0x0004e20000000800 */
[----:B----4-:R-:W-:Y:S01]  /*43d0*/  @!P1 FMUL R90, R90, R90 ;  /* 0x0000005a5a5a9220 */ /* 0x010fe20000400000 */
[----:B------:R-:W-:-:S06]  /*43e0*/  FSETP.GEU.AND P1, PT, R26, -126, PT ;  /* 0xc2fc00001a00780b */ /* 0x000fcc0003f2e000 */
[----:B------:R-:W4:Y:S01]  /*43f0*/  MUFU.EX2 R160, R160 ;  /* 0x000000a000a07308 */ /* 0x000f220000000800 */
[--C-:B--2---:R-:W-:Y:S01]  /*4400*/  FFMA R30, R102, UR7, -R2.reuse ;  /* 0x00000007661e7c23 */ /* 0x104fe20008000802 */
[----:B------:R-:W-:Y:S01]  /*4410*/  ULDC UR7, c[0x0][0x604] ;  /* 0x0001810000077ab9 */ /* 0x000fe20000000800 */
[----:B-1----:R-:W-:Y:S01]  /*4420*/  @!P2 FMUL R158, R158, R158 ;  /* 0x0000009e9e9ea220 */ /* 0x002fe20000400000 */
[--C-:B------:R-:W-:Y:S01]  /*4430*/  FFMA R34, R103, UR7, -R2.reuse ;  /* 0x0000000767227c23 */ /* 0x100fe20008000802 */
[----:B------:R-:W-:Y:S01]  /*4440*/  FSETP.GEU.AND P2, PT, R95, -126, PT ;  /* 0xc2fc00005f00780b */ /* 0x000fe20003f4e000 */
[----:B------:R-:W-:Y:S01]  /*4450*/  ULDC UR7, c[0x0][0x604] ;  /* 0x0001810000077ab9 */ /* 0x000fe20000000800 */
[----:B------:R-:W-:Y:S01]  /*4460*/  @!P4 FMUL R98, R98, 0.5 ;  /* 0x3f0000006262c820 */ /* 0x000fe20000400000 */
[--C-:B------:R-:W-:Y:S01]  /*4470*/  FFMA R113, R106, UR7, -R2.reuse ;  /* 0x000000076a717c23 */ /* 0x100fe20008000802 */
[----:B------:R-:W-:Y:S01]  /*4480*/  FSETP.GEU.AND P5, PT, R34, -126, PT ;  /* 0xc2fc00002200780b */ /* 0x000fe20003fae000 */
[----:B------:R-:W-:Y:S01]  /*4490*/  ULDC UR7, c[0x0][0x604] ;  /* 0x0001810000077ab9 */ /* 0x000fe20000000800 */
[----:B---3--:R-:W-:Y:S01]  /*44a0*/  @!P3 FMUL R59, R59, R59 ;  /* 0x0000003b3b3bb220 */ /* 0x008fe20000400000 */
[----:B------:R-:W-:Y:S01]  /*44b0*/  FSETP.GEU.AND P3, PT, R70, -126, PT ;  /* 0xc2fc00004600780b */ /* 0x000fe20003f6e000 */
[----:B------:R-:W-:Y:S01]  /*44c0*/  @!P1 FMUL R26, R26, 0.5 ;  /* 0x3f0000001a1a9820 */ /* 0x000fe20000400000 */
[----:B------:R-:W-:Y:S01]  /*44d0*/  FFMA R38, R107, UR7, -R2 ;  /* 0x000000076b267c23 */ /* 0x000fe20008000802 */
[----:B------:R-:W1:Y:S01]  /*44e0*/  MUFU.EX2 R102, R98 ;  /* 0x0000006200667308 */ /* 0x000e620000000800 */
[----:B------:R-:W-:Y:S01]  /*44f0*/  ULDC UR7, c[0x0][0x604] ;  /* 0x0001810000077ab9 */ /* 0x000fe20000000800 */
[----:B----4-:R-:W-:Y:S01]  /*4500*/  @!P6 FMUL R160, R160, R160 ;  /* 0x000000a0a0a0e220 */ /* 0x010fe20000400000 */
[----:B------:R-:W-:Y:S01]  /*4510*/  FSETP.GEU.AND P6, PT, R30, -126, PT ;  /* 0xc2fc00001e00780b */ /* 0x000fe20003fce000 */
[----:B------:R-:W-:-:S03]  /*4520*/  @!P2 FMUL R95, R95, 0.5 ;  /* 0x3f0000005f5fa820 */ /* 0x000fc60000400000 */
[----:B------:R-:W-:Y:S01]  /*4530*/  @!P5 FMUL R34, R34, 0.5 ;  /* 0x3f0000002222d820 */ /* 0x000fe20000400000 */
[----:B------:R2:W3:Y:S02]  /*4540*/  MUFU.EX2 R103, R26 ;  /* 0x0000001a00677308 */ /* 0x0004e40000000800 */
[----:B------:R-:W-:-:S06]  /*4550*/  @!P3 FMUL R70, R70, 0.5 ;  /* 0x3f0000004646b820 */ /* 0x000fcc0000400000 */
[----:B------:R-:W4:Y:S01]  /*4560*/  MUFU.EX2 R107, R34 ;  /* 0x00000022006b7308 */ /* 0x000f220000000800 */
[--C-:B--2---:R-:W-:Y:S01]  /*4570*/  FFMA R26, R110, UR7, -R2.reuse ;  /* 0x000000076e1a7c23 */ /* 0x104fe20008000802 */
[----:B------:R-:W-:Y:S01]  /*4580*/  @!P6 FMUL R30, R30, 0.5 ;  /* 0x3f0000001e1ee820 */ /* 0x000fe20000400000 */
[----:B------:R-:W-:Y:S01]  /*4590*/  ULDC UR7, c[0x0][0x604] ;  /* 0x0001810000077ab9 */ /* 0x000fe20000000800 */
[----:B-1----:R-:W-:Y:S01]  /*45a0*/  @!P4 FMUL R102, R102, R102 ;  /* 0x000000666666c220 */ /* 0x002fe20000400000 */
[----:B------:R-:W-:Y:S01]  /*45b0*/  FFMA R111, R111, UR7, -R2 ;  /* 0x000000076f6f7c23 */ /* 0x000fe20008000802 */
[----:B------:R-:W-:Y:S01]  /*45c0*/  ULDC UR7, c[0x0][0x604] ;  /* 0x0001810000077ab9 */ /* 0x000fe20000000800 */
[----:B------:R-:W-:Y:S01]  /*45d0*/  FSETP.GEU.AND P4, PT, R26, -126, PT ;  /* 0xc2fc00001a00780b */ /* 0x000fe20003f8e000 */
[----:B------:R1:W2:Y:S01]  /*45e0*/  MUFU.EX2 R99, R95 ;  /* 0x0000005f00637308 */ /* 0x0002a20000000800 */
[----:B---3--:R-:W-:Y:S01]  /*45f0*/  @!P1 FMUL R103, R103, R103 ;  /* 0x0000006767679220 */ /* 0x008fe20000400000 */
[----:B------:R-:W-:-:S06]  /*4600*/  FSETP.GEU.AND P1, PT, R111, -126, PT ;  /* 0xc2fc00006f00780b */ /* 0x000fcc0003f2e000 */
[----:B------:R3:W5:Y:S01]  /*4610*/  MUFU.EX2 R106, R30 ;  /* 0x0000001e006a7308 */ /* 0x0007620000000800 */
[----:B----4-:R-:W-:Y:S01]  /*4620*/  @!P5 FMUL R107, R107, R107 ;  /* 0x0000006b6b6bd220 */ /* 0x010fe20000400000 */
[----:B-1----:R-:W-:Y:S02]  /*4630*/  FFMA R95, R151, UR15, -R2 ;  /* 0x0000000f975f7c23 */ /* 0x002fe40008000802 */
[----:B------:R-:W-:-:S03]  /*4640*/  @!P4 FMUL R26, R26, 0.5 ;  /* 0x3f0000001a1ac820 */ /* 0x000fc60000400000 */
[----:B------:R-:W-:Y:S01]  /*4650*/  @!P1 FMUL R111, R111, 0.5 ;  /* 0x3f0000006f6f9820 */ /* 0x000fe20000400000 */
[----:B------:R-:W1:Y:S01]  /*4660*/  MUFU.EX2 R71, R70 ;  /* 0x0000004600477308 */ /* 0x000e620000000800 */
[--C-:B---3--:R-:W-:Y:S01]  /*4670*/  FFMA R30, R114, UR7, -R2.reuse ;  /* 0x00000007721e7c23 */ /* 0x108fe20008000802 */
[----:B------:R-:W-:Y:S01]  /*4680*/  ULDC UR7, c[0x0][0x604] ;  /* 0x0001810000077ab9 */ /* 0x000fe20000000800 */
[----:B--2---:R-:W-:Y:S01]  /*4690*/  @!P2 FMUL R99, R99, R99 ;  /* 0x000000636363a220 */ /* 0x004fe20000400000 */
[--C-:B------:R-:W-:Y:S01]  /*46a0*/  FFMA R115, R115, UR7, -R2.reuse ;  /* 0x0000000773737c23 */ /* 0x100fe20008000802 */
[----:B------:R-:W-:Y:S01]  /*46b0*/  FSETP.GEU.AND P2, PT, R38, -126, PT ;  /* 0xc2fc00002600780b */ /* 0x000fe20003f4e000 */
[----:B------:R-:W-:Y:S02]  /*46c0*/  ULDC UR7, c[0x0][0x604] ;  /* 0x0001810000077ab9 */ /* 0x000fe40000000800 */
[----:B------:R-:W-:Y:S01]  /*46d0*/  FFMA R34, R118, UR7, -R2 ;  /* 0x0000000776227c23 */ /* 0x000fe20008000802 */
[----:B------:R-:W-:Y:S01]  /*46e0*/  FSETP.GEU.AND P5, PT, R115, -126, PT ;  /* 0xc2fc00007300780b */ /* 0x000fe20003fae000 */
[----:B------:R-:W-:Y:S01]  /*46f0*/  ULDC UR7, c[0x0][0x604] ;  /* 0x0001810000077ab9 */ /* 0x000fe20000000800 */
[----:B------:R2:W3:Y:S01]  /*4700*/  MUFU.EX2 R114, R26 ;  /* 0x0000001a00727308 */ /* 0x0004e20000000800 */
[----:B-----5:R-:W-:Y:S01]  /*4710*/  @!P6 FMUL R106, R106, R106 ;  /* 0x0000006a6a6ae220 */ /* 0x020fe20000400000 */
[----:B------:R-:W-:Y:S01]  /*4720*/  FSETP.GEU.AND P6, PT, R30, -126, PT ;  /* 0xc2fc00001e00780b */ /* 0x000fe20003fce000 */
[----:B-1----:R-:W-:Y:S01]  /*4730*/  @!P3 FMUL R71, R71, R71 ;  /* 0x000000474747b220 */ /* 0x002fe20000400000 */
[----:B------:R-:W-:-:S03]  /*4740*/  FSETP.GEU.AND P3, PT, R82, -126, PT ;  /* 0xc2fc00005200780b */ /* 0x000fc60003f6e000 */
[----:B------:R-:W-:Y:S01]  /*4750*/  @!P2 FMUL R38, R38, 0.5 ;  /* 0x3f0000002626a820 */ /* 0x000fe20000400000 */
[--C-:B--2---:R-:W-:Y:S01]  /*4760*/  FFMA R26, R122, UR7, -R2.reuse ;  /* 0x000000077a1a7c23 */ /* 0x104fe20008000802 */
[----:B------:R-:W-:Y:S02]  /*4770*/  ULDC UR7, c[0x0][0x604] ;  /* 0x0001810000077ab9 */ /* 0x000fe40000000800 */
[----:B------:R-:W-:Y:S01]  /*4780*/  @!P5 FMUL R115, R115, 0.5 ;  /* 0x3f0000007373d820 */ /* 0x000fe20000400000 */
[----:B------:R-:W1:Y:S01]  /*4790*/  MUFU.EX2 R110, R38 ;  /* 0x00000026006e7308 */ /* 0x000e620000000800 */
[--C-:B------:R-:W-:Y:S01]  /*47a0*/  FFMA R117, R123, UR7, -R2.reuse ;  /* 0x000000077b757c23 */ /* 0x100fe20008000802 */
[----:B------:R-:W-:Y:S01]  /*47b0*/  ULDC UR7, c[0x0][0x604] ;  /* 0x0001810000077ab9 */ /* 0x000fe20000000800 */
[--C-:B------:R-:W-:Y:S01]  /*47c0*/  FFMA R123, R131, UR11, -R2.reuse ;  /* 0x0000000b837b7c23 */ /* 0x100fe20008000802 */
[--C-:B------:R-:W-:Y:S01]  /*47d0*/  FFMA R164, R126, UR7, -R2.reuse ;  /* 0x000000077ea47c23 */ /* 0x100fe20008000802 */
[----:B------:R-:W-:Y:S01]  /*47e0*/  ULDC UR7, c[0x0][0x604] ;  /* 0x0001810000077ab9 */ /* 0x000fe20000000800 */
[----:B---3--:R-:W-:Y:S01]  /*47f0*/  @!P4 FMUL R114, R114, R114 ;  /* 0x000000727272c220 */ /* 0x008fe20000400000 */
[--C-:B------:R-:W-:Y:S01]  /*4800*/  FFMA R119, R119, UR7, -R2.reuse ;  /* 0x0000000777777c23 */ /* 0x100fe20008000802 */
[----:B------:R-:W2:Y:S01]  /*4810*/  MUFU.EX2 R115, R115 ;  /* 0x0000007300737308 */ /* 0x000ea20000000800 */
[----:B------:R-:W-:Y:S01]  /*4820*/  @!P3 FMUL R82, R82, 0.5 ;  /* 0x3f0000005252b820 */ /* 0x000fe20000400000 */
[----:B------:R-:W-:Y:S01]  /*4830*/  ULDC UR7, c[0x0][0x604] ;  /* 0x0001810000077ab9 */ /* 0x000fe20000000800 */
[----:B------:R-:W-:Y:S01]  /*4840*/  FSETP.GEU.AND P4, PT, R117, -126, PT ;  /* 0xc2fc00007500780b */ /* 0x000fe20003f8e000 */
[--C-:B------:R-:W-:Y:S01]  /*4850*/  FFMA R121, R127, UR7, -R2.reuse ;  /* 0x000000077f797c23 */ /* 0x100fe20008000802 */
[----:B------:R-:W-:Y:S01]  /*4860*/  ULDC UR7, c[0x0][0x604] ;  /* 0x0001810000077ab9 */ /* 0x000fe20000000800 */
[--C-:B------:R-:W-:Y:S01]  /*4870*/  FFMA R127, R143, UR19, -R2.reuse ;  /* 0x000000138f7f7c23 */ /* 0x100fe20008000802 */
[----:B------:R-:W-:Y:S01]  /*4880*/  ULDC UR11, c[0x0][0x604] ;  /* 0x00018100000b7ab9 */ /* 0x000fe20000000800 */
[----:B------:R-:W3:Y:S01]  /*4890*/  MUFU.EX2 R111, R111 ;  /* 0x0000006f006f7308 */ /* 0x000ee20000000800 */
[----:B-1----:R-:W-:Y:S01]  /*48a0*/  @!P2 FMUL R110, R110, R110 ;  /* 0x0000006e6e6ea220 */ /* 0x002fe20000400000 */
[----:B------:R-:W-:Y:S01]  /*48b0*/  FSETP.GEU.AND P2, PT, R26, -126, PT ;  /* 0xc2fc00001a00780b */ /* 0x000fe20003f4e000 */
[--C-:B------:R-:W-:Y:S01]  /*48c0*/  FFMA R146, R146, UR11, -R2.reuse ;  /* 0x0000000b92927c23 */ /* 0x100fe20008000802 */
[----:B------:R-:W-:Y:S01]  /*48d0*/  @!P6 FMUL R30, R30, 0.5 ;  /* 0x3f0000001e1ee820 */ /* 0x000fe20000400000 */
[----:B------:R-:W-:Y:S01]  /*48e0*/  FFMA R131, R135, UR14, -R2 ;  /* 0x0000000e87837c23 */ /* 0x000fe20008000802 */
[----:B------:R-:W-:-:S02]  /*48f0*/  FADD R135, R18, R97 ;  /* 0x0000006112877221 */ /* 0x000fc40000000000 */
[----:B------:R-:W1:Y:S01]  /*4900*/  MUFU.EX2 R83, R82 ;  /* 0x0000005200537308 */ /* 0x000e620000000800 */
[----:B--2---:R-:W-:Y:S01]  /*4910*/  @!P5 FMUL R115, R115, R115 ;  /* 0x000000737373d220 */ /* 0x004fe20000400000 */
[----:B------:R-:W-:Y:S01]  /*4920*/  FSETP.GEU.AND P5, PT, R121, -126, PT ;  /* 0xc2fc00007900780b */ /* 0x000fe20003fae000 */
[----:B------:R-:W-:Y:S02]  /*4930*/  @!P4 FMUL R117, R117, 0.5 ;  /* 0x3f0000007575c820 */ /* 0x000fe40000400000 */
[----:B------:R-:W-:Y:S02]  /*4940*/  FADD R74, R136, R115 ;  /* 0x00000073884a7221 */ /* 0x000fe40000000000 */
[----:B------:R-:W-:Y:S01]  /*4950*/  @!P2 FMUL R26, R26, 0.5 ;  /* 0x3f0000001a1aa820 */ /* 0x000fe20000400000 */
[----:B------:R2:W4:Y:S01]  /*4960*/  MUFU.EX2 R118, R30 ;  /* 0x0000001e00767308 */ /* 0x0005220000000800 */
[----:B---3--:R-:W-:Y:S01]  /*4970*/  @!P1 FMUL R111, R111, R111 ;  /* 0x0000006f6f6f9220 */ /* 0x008fe20000400000 */
[----:B------:R-:W-:-:S03]  /*4980*/  FSETP.GEU.AND P1, PT, R164, -126, PT ;  /* 0xc2fc0000a400780b */ /* 0x000fc60003f2e000 */
[----:B------:R-:W-:Y:S02]  /*4990*/  FADD R70, R132, R111 ;  /* 0x0000006f84467221 */ /* 0x000fe40000000000 */
[----:B------:R-:W-:Y:S01]  /*49a0*/  @!P5 FMUL R121, R121, 0.5 ;  /* 0x3f0000007979d820 */ /* 0x000fe20000400000 */
[----:B------:R-:W3:Y:S01]  /*49b0*/  MUFU.EX2 R117, R117 ;  /* 0x0000007500757308 */ /* 0x000ee20000000800 */
[----:B-1----:R-:W-:Y:S01]  /*49c0*/  @!P3 FMUL R83, R83, R83 ;  /* 0x000000535353b220 */ /* 0x002fe20000400000 */
[----:B------:R-:W-:Y:S01]  /*49d0*/  FSETP.GEU.AND P3, PT, R94, -126, PT ;  /* 0xc2fc00005e00780b */ /* 0x000fe20003f6e000 */
[----:B--2---:R-:W-:Y:S01]  /*49e0*/  FADD R30, R28, R45 ;  /* 0x0000002d1c1e7221 */ /* 0x004fe20000000000 */
[----:B------:R-:W-:-:S03]  /*49f0*/  F2FP.BF16.F32.PACK_AB R28, R3, R28 ;  /* 0x0000001c031c723e */ /* 0x000fc600000010ff */
[----:B------:R-:W-:Y:S01]  /*4a00*/  @!P1 FMUL R164, R164, 0.5 ;  /* 0x3f000000a4a49820 */ /* 0x000fe20000400000 */
[----:B------:R-:W1:Y:S01]  /*4a10*/  MUFU.EX2 R121, R121 ;  /* 0x0000007900797308 */ /* 0x000e620000000800 */
[----:B------:R-:W-:Y:S01]  /*4a20*/  FADD R38, R30, R43 ;  /* 0x0000002b1e267221 */ /* 0x000fe20000000000 */
[----:B------:R-:W-:Y:S01]  /*4a30*/  FADD R43, R19, R84 ;  /* 0x00000054132b7221 */ /* 0x000fe20000000000 */
[----:B------:R-:W-:Y:S01]  /*4a40*/  FADD R30, R36, R61 ;  /* 0x0000003d241e7221 */ /* 0x000fe20000000000 */
[----:B----4-:R-:W-:Y:S01]  /*4a50*/  @!P6 FMUL R118, R118, R118 ;  /* 0x000000767676e220 */ /* 0x010fe20000400000 */
[----:B------:R-:W-:Y:S02]  /*4a60*/  FSETP.GEU.AND P6, PT, R119, -126, PT ;  /* 0xc2fc00007700780b */ /* 0x000fe40003fce000 */
[----:B------:R-:W-:Y:S01]  /*4a70*/  @!P3 FMUL R94, R94, 0.5 ;  /* 0x3f0000005e5eb820 */ /* 0x000fe20000400000 */
[----:B------:R2:W4:Y:S01]  /*4a80*/  MUFU.EX2 R126, R26 ;  /* 0x0000001a007e7308 */ /* 0x0005220000000800 */
[----:B---3--:R-:W-:Y:S01]  /*4a90*/  @!P4 FMUL R117, R117, R117 ;  /* 0x000000757575c220 */ /* 0x008fe20000400000 */
[----:B------:R-:W-:Y:S01]  /*4aa0*/  FSETP.GEU.AND P4, PT, R123, -126, PT ;  /* 0xc2fc00007b00780b */ /* 0x000fe20003f8e000 */
[----:B------:R-:W-:Y:S01]  /*4ab0*/  FADD R137, R30, R133 ;  /* 0x000000851e897221 */ /* 0x000fe20000000000 */
[----:B------:R-:W-:Y:S01]  /*4ac0*/  FADD R30, R11, R80 ;  /* 0x000000500b1e7221 */ /* 0x000fe20000000000 */
[----:B------:R-:W-:Y:S01]  /*4ad0*/  FADD R133, R29, R100 ;  /* 0x000000641d857221 */ /* 0x000fe20000000000 */
[----:B------:R-:W-:Y:S01]  /*4ae0*/  F2FP.BF16.F32.PACK_AB R80, R80, R61 ;  /* 0x0000003d5050723e */ /* 0x000fe200000010ff */
[----:B------:R-:W-:Y:S01]  /*4af0*/  FADD R38, R38, R137 ;  /* 0x0000008926267221 */ /* 0x000fe20000000000 */
[----:B------:R-:W3:Y:S01]  /*4b00*/  MUFU.EX2 R164, R164 ;  /* 0x000000a400a47308 */ /* 0x000ee20000000800 */
[----:B-1----:R-:W-:Y:S01]  /*4b10*/  @!P5 FMUL R121, R121, R121 ;  /* 0x000000797979d220 */ /* 0x002fe20000400000 */
[----:B------:R-:W-:Y:S01]  /*4b20*/  FSETP.GEU.AND P5, PT, R125, -126, PT ;  /* 0xc2fc00007d00780b */ /* 0x000fe20003fae000 */
[----:B--2---:R-:W-:Y:S01]  /*4b30*/  FFMA R26, R134, UR7, -R2 ;  /* 0x00000007861a7c23 */ /* 0x004fe20008000802 */
[----:B------:R-:W-:Y:S01]  /*4b40*/  FADD R2, R3, R64 ;  /* 0x0000004003027221 */ /* 0x000fe20000000000 */
[----:B------:R-:W-:Y:S01]  /*4b50*/  FADD R139, R30, R133 ;  /* 0x000000851e8b7221 */ /* 0x000fe20000000000 */
[----:B------:R-:W-:Y:S01]  /*4b60*/  FADD R30, R13, R44 ;  /* 0x0000002c0d1e7221 */ /* 0x000fe20000000000 */
[----:B------:R-:W-:Y:S01]  /*4b70*/  @!P4 FMUL R123, R123, 0.5 ;  /* 0x3f0000007b7bc820 */ /* 0x000fe20000400000 */
[----:B------:R-:W1:Y:S01]  /*4b80*/  MUFU.EX2 R162, R94 ;  /* 0x0000005e00a27308 */ /* 0x000e620000000800 */
[----:B----4-:R-:W-:Y:S01]  /*4b90*/  @!P2 FMUL R126, R126, R126 ;  /* 0x0000007e7e7ea220 */ /* 0x010fe20000400000 */
[----:B------:R-:W-:Y:S01]  /*4ba0*/  FSETP.GEU.AND P2, PT, R130, -126, PT ;  /* 0xc2fc00008200780b */ /* 0x000fe20003f4e000 */
[----:B------:R-:W-:Y:S01]  /*4bb0*/  FADD R40, R2, R43 ;  /* 0x0000002b02287221 */ /* 0x000fe20000000000 */
[----:B------:R-:W-:Y:S01]  /*4bc0*/  FADD R2, R4, R49 ;  /* 0x0000003104027221 */ /* 0x000fe20000000000 */
[----:B------:R-:W-:Y:S01]  /*4bd0*/  FADD R43, R14, R81 ;  /* 0x000000510e2b7221 */ /* 0x000fe20000000000 */
[----:B------:R-:W-:Y:S01]  /*4be0*/  FADD R133, R33, R104 ;  /* 0x0000006821857221 */ /* 0x000fe20000000000 */
[----:B------:R-:W-:Y:S01]  /*4bf0*/  @!P5 FMUL R125, R125, 0.5 ;  /* 0x3f0000007d7dd820 */ /* 0x000fe20000400000 */
[----:B------:R-:W2:Y:S01]  /*4c00*/  MUFU.EX2 R123, R123 ;  /* 0x0000007b007b7308 */ /* 0x000ea20000000800 */
[----:B---3--:R-:W-:Y:S01]  /*4c10*/  @!P1 FMUL R164, R164, R164 ;  /* 0x000000a4a4a49220 */ /* 0x008fe20000400000 */
[----:B------:R-:W-:Y:S01]  /*4c20*/  FSETP.GEU.AND P1, PT, R138, -126, PT ;  /* 0xc2fc00008a00780b */ /* 0x000fe20003f2e000 */
[----:B------:R-:W-:Y:S01]  /*4c30*/  FADD R42, R2, R43 ;  /* 0x0000002b022a7221 */ /* 0x000fe20000000000 */
[----:B------:R-:W-:Y:S01]  /*4c40*/  FADD R2, R5, R22 ;  /* 0x0000001605027221 */ /* 0x000fe20000000000 */
[----:B------:R-:W-:Y:S01]  /*4c50*/  FADD R43, R21, R88 ;  /* 0x00000058152b7221 */ /* 0x000fe20000000000 */
[----:B------:R-:W-:Y:S01]  /*4c60*/  FADD R143, R30, R133 ;  /* 0x000000851e8f7221 */ /* 0x000fe20000000000 */
[----:B------:R-:W-:Y:S01]  /*4c70*/  @!P2 FMUL R130, R130, 0.5 ;  /* 0x3f0000008282a820 */ /* 0x000fe20000400000 */
[----:B------:R-:W3:Y:S01]  /*4c80*/  MUFU.EX2 R125, R125 ;  /* 0x0000007d007d7308 */ /* 0x000ee20000000800 */
[----:B-1----:R-:W-:Y:S01]  /*4c90*/  @!P3 FMUL R162, R162, R162 ;  /* 0x000000a2a2a2b220 */ /* 0x002fe20000400000 */
[----:B------:R-:W-:Y:S01]  /*4ca0*/  FSETP.GEU.AND P3, PT, R113, -126, PT ;  /* 0xc2fc00007100780b */ /* 0x000fe20003f6e000 */
[----:B------:R-:W-:Y:S01]  /*4cb0*/  FADD R50, R2, R43 ;  /* 0x0000002b02327221 */ /* 0x000fe20000000000 */
[----:B------:R-:W-:Y:S01]  /*4cc0*/  FADD R2, R6, R53 ;  /* 0x0000003506027221 */ /* 0x000fe20000000000 */
[----:B------:R-:W-:Y:S01]  /*4cd0*/  FADD R43, R52, R85 ;  /* 0x00000055342b7221 */ /* 0x000fe20000000000 */
[----:B------:R-:W-:Y:S01]  /*4ce0*/  FADD R30, R7, R72 ;  /* 0x00000048071e7221 */ /* 0x000fe20000000000 */
[----:B------:R-:W-:Y:S01]  /*4cf0*/  @!P1 FMUL R138, R138, 0.5 ;  /* 0x3f0000008a8a9820 */ /* 0x000fe20000400000 */
[----:B------:R-:W1:Y:S01]  /*4d00*/  MUFU.EX2 R130, R130 ;  /* 0x0000008200827308 */ /* 0x000e620000000800 */
[----:B--2---:R-:W-:Y:S01]  /*4d10*/  @!P4 FMUL R123, R123, R123 ;  /* 0x0000007b7b7bc220 */ /* 0x004fe20000400000 */
        /* <DEDUP_REMOVED lines=25> */
[----:B------:R-:W-:Y:S01]  /*4eb0*/  @!P6 FMUL R119, R119, 0.5 ;  /* 0x3f0000007777e820 */ /* 0x000fe20000400000 */
        /* <DEDUP_REMOVED lines=28> */
[----:B------:R2:W4:Y:S01]  /*5080*/  MUFU.EX2 R122, R34 ;  /* 0x00000022007a7308 */ /* 0x0005220000000800 */
        /* <DEDUP_REMOVED lines=8> */
[----:B--2---:R-:W-:Y:S01]  /*5110*/  FADD R34, R10, R65 ;  /* 0x000000410a227221 */ /* 0x004fe20000000000 */
        /* <DEDUP_REMOVED lines=8> */
[----:B------:R-:W-:Y:S01]  /*51a0*/  FADD R151, R83, R142 ;  /* 0x0000008e53977221 */ /* 0x000fe20000000000 */
[----:B------:R-:W-:Y:S01]  /*51b0*/  FADD R145, R34, R135 ;  /* 0x0000008722917221 */ /* 0x000fe20000000000 */
[----:B------:R-:W-:Y:S01]  /*51c0*/  FADD R34, R17, R56 ;  /* 0x0000003811227221 */ /* 0x000fe20000000000 */
[----:B------:R-:W-:Y:S01]  /*51d0*/  FADD R135, R41, R112 ;  /* 0x0000007029877221 */ /* 0x000fe20000000000 */
[----:B----4-:R-:W-:Y:S01]  /*51e0*/  @!P3 FMUL R122, R122, R122 ;  /* 0x0000007a7a7ab220 */ /* 0x010fe20000400000 */
[----:B------:R-:W-:Y:S01]  /*51f0*/  FADD R163, R70, R151 ;  /* 0x0000009746a37221 */ /* 0x000fe20000000000 */
[----:B------:R-:W-:Y:S01]  /*5200*/  @!P1 FMUL R150, R150, 0.5 ;  /* 0x3f00000096969820 */ /* 0x000fe20000400000 */
[----:B------:R-:W-:Y:S01]  /*5210*/  FADD R34, R34, R135 ;  /* 0x0000008722227221 */ /* 0x000fe20000000000 */
[----:B------:R-:W-:Y:S01]  /*5220*/  FADD R135, R59, R126 ;  /* 0x0000007e3b877221 */ /* 0x000fe20000000000 */
[----:B------:R2:W4:Y:S01]  /*5230*/  MUFU.EX2 R146, R26 ;  /* 0x0000001a00927308 */ /* 0x0005220000000800 */
[----:B---3--:R-:W-:Y:S01]  /*5240*/  @!P6 FMUL R119, R119, R119 ;  /* 0x000000777777e220 */ /* 0x008fe20000400000 */
[----:B------:R-:W-:Y:S01]  /*5250*/  FADD R70, R55, R122 ;  /* 0x0000007a37467221 */ /* 0x000fe20000000000 */
[----:B------:R-:W-:Y:S01]  /*5260*/  FADD R78, R2, R135 ;  /* 0x00000087024e7221 */ /* 0x000fe20000000000 */
[----:B------:R-:W-:Y:S01]  /*5270*/  FADD R2, R116, R91 ;  /* 0x0000005b74027221 */ /* 0x000fe20000000000 */
[----:B------:R-:W-:Y:S01]  /*5280*/  FADD R135, R140, R117 ;  /* 0x000000758c877221 */ /* 0x000fe20000000000 */
[----:B------:R-:W-:Y:S01]  /*5290*/  FADD R74, R58, R119 ;  /* 0x000000773a4a7221 */ /* 0x000fe20000000000 */
[----:B-1----:R-:W-:Y:S01]  /*52a0*/  @!P4 FMUL R131, R131, R131 ;  /* 0x000000838383c220 */ /* 0x002fe20000400000 */
[----:B------:R-:W1:Y:S01]  /*52b0*/  MUFU.EX2 R95, R95 ;  /* 0x0000005f005f7308 */ /* 0x000e620000000800 */
[----:B------:R-:W-:Y:S01]  /*52c0*/  FADD R82, R2, R135 ;  /* 0x0000008702527221 */ /* 0x000fe20000000000 */
[----:B--2---:R-:W-:Y:S01]  /*52d0*/  FADD R26, R31, R162 ;  /* 0x000000a21f1a7221 */ /* 0x004fe20000000000 */
[----:B------:R-:W-:Y:S01]  /*52e0*/  FADD R135, R144, R121 ;  /* 0x0000007990877221 */ /* 0x000fe20000000000 */
[----:B------:R-:W-:Y:S01]  /*52f0*/  FADD R42, R42, R141 ;  /* 0x0000008d2a2a7221 */ /* 0x000fe20000000000 */
[----:B------:R-:W-:Y:S01]  /*5300*/  FADD R145, R54, R145 ;  /* 0x0000009136917221 */ /* 0x000fe20000000000 */
[----:B------:R-:W-:Y:S01]  /*5310*/  FADD R86, R26, R149 ;  /* 0x000000951a567221 */ /* 0x000fe20000000000 */
[----:B------:R-:W-:Y:S01]  /*5320*/  FADD R149, R79, R138 ;  /* 0x0000008a4f957221 */ /* 0x000fe20000000000 */
[----:B------:R2:W3:Y:S01]  /*5330*/  MUFU.EX2 R2, R150 ;  /* 0x0000009600027308 */ /* 0x0004e20000000800 */
[----:B------:R-:W-:Y:S01]  /*5340*/  FADD R26, R120, R99 ;  /* 0x00000063781a7221 */ /* 0x000fe20000000000 */
[----:B----4-:R-:W-:Y:S01]  /*5350*/  @!P2 FMUL R146, R146, R146 ;  /* 0x000000929292a220 */ /* 0x010fe20000400000 */
[----:B------:R-:W-:Y:S01]  /*5360*/  FADD R159, R30, R149 ;  /* 0x000000951e9f7221 */ /* 0x000fe20000000000 */
[----:B------:R-:W-:Y:S01]  /*5370*/  FADD R30, R124, R103 ;  /* 0x000000677c1e7221 */ /* 0x000fe20000000000 */
[----:B------:R-:W-:Y:S01]  /*5380*/  FADD R94, R26, R135 ;  /* 0x000000871a5e7221 */ /* 0x000fe20000000000 */
[----:B------:R-:W-:Y:S01]  /*5390*/  FADD R26, R35, R102 ;  /* 0x00000066231a7221 */ /* 0x000fe20000000000 */
[----:B------:R-:W-:Y:S01]  /*53a0*/  FADD R135, R67, R130 ;  /* 0x0000008243877221 */ /* 0x000fe20000000000 */
[----:B------:R-:W-:Y:S01]  /*53b0*/  FADD R149, R148, R123 ;  /* 0x0000007b94957221 */ /* 0x000fe20000000000 */
[----:B-1----:R-:W-:Y:S01]  /*53c0*/  @!P5 FMUL R95, R95, R95 ;  /* 0x0000005f5f5fd220 */ /* 0x002fe20000400000 */
[----:B------:R-:W-:Y:S01]  /*53d0*/  FADD R133, R66, R133 ;  /* 0x0000008542857221 */ /* 0x000fe20000000000 */
[----:B------:R-:W-:Y:S01]  /*53e0*/  FADD R98, R26, R135 ;  /* 0x000000871a627221 */ /* 0x000fe20000000000 */
[----:B--2---:R-:W-:Y:S01]  /*53f0*/  FADD R150, R30, R149 ;  /* 0x000000951e967221 */ /* 0x004fe20000000000 */
[----:B------:R-:W-:Y:S01]  /*5400*/  FADD R26, R39, R106 ;  /* 0x0000006a271a7221 */ /* 0x000fe20000000000 */
[----:B------:R-:W-:Y:S01]  /*5410*/  FADD R135, R71, R146 ;  /* 0x0000009247877221 */ /* 0x000fe20000000000 */
[----:B------:R-:W-:Y:S01]  /*5420*/  FADD R30, R128, R107 ;  /* 0x0000006b801e7221 */ /* 0x000fe20000000000 */
[----:B------:R-:W-:Y:S01]  /*5430*/  FADD R149, R152, R131 ;  /* 0x0000008398957221 */ /* 0x000fe20000000000 */
[----:B---3--:R-:W-:Y:S01]  /*5440*/  @!P1 FMUL R2, R2, R2 ;  /* 0x0000000202029220 */ /* 0x008fe20000400000 */
[----:B------:R-:W-:Y:S01]  /*5450*/  FADD R153, R90, R95 ;  /* 0x0000005f5a997221 */ /* 0x000fe20000000000 */
        /* <DEDUP_REMOVED lines=22> */
[----:B------:R-:W-:Y:S01]  /*55c0*/  MOV R26, UR31 ;  /* 0x0000001f001a7c02 */ /* 0x000fe20008000f00 */
[----:B------:R-:W-:Y:S01]  /*55d0*/  FADD R38, R38, R133 ;  /* 0x0000008526267221 */ /* 0x000fe20000000000 */
[----:B------:R-:W-:Y:S01]  /*55e0*/  FADD R43, R40, R43 ;  /* 0x0000002b282b7221 */ /* 0x000fe20000000000 */
[----:B------:R-:W-:Y:S01]  /*55f0*/  FADD R153, R82, R153 ;  /* 0x0000009952997221 */ /* 0x000fe20000000000 */
[----:B------:R-:W-:Y:S01]  /*5600*/  FADD R78, R78, R151 ;  /* 0x000000974e4e7221 */ /* 0x000fe20000000000 */
[----:B------:R-:W-:Y:S01]  /*5610*/  F2FP.BF16.F32.PACK_AB R70, R41, R20 ;  /* 0x000000142946723e */ /* 0x000fe200000010ff */
[----:B------:R1:W-:Y:S01]  /*5620*/  SYNCS.ARRIVE.TRANS64.A1T0 RZ, [R26+UR34], RZ ;  /* 0x000000ff1aff79a7 */ /* 0x0003e20008100022 */
[----:B------:R-:W-:Y:S01]  /*5630*/  F2FP.BF16.F32.PACK_AB R62, R33, R18 ;  /* 0x00000012213e723e */ /* 0x000fe200000010ff */
[----:B------:R-:W-:Y:S01]  /*5640*/  FADD R179, R38, R43 ;  /* 0x0000002b26b37221 */ /* 0x000fe20000000000 */
[----:B------:R-:W-:Y:S01]  /*5650*/  F2FP.BF16.F32.PACK_AB R41, R124, R35 ;  /* 0x000000237c29723e */ /* 0x000fe200000010ff */
[----:B------:R-:W-:Y:S01]  /*5660*/  FADD R178, R78, R153 ;  /* 0x000000994eb27221 */ /* 0x000fe20000000000 */
[----:B------:R-:W-:-:S02]  /*5670*/  F2FP.BF16.F32.PACK_AB R72, R72, R53 ;  /* 0x000000354848723e */ /* 0x000fc400000010ff */
[----:B------:R-:W-:Y:S02]  /*5680*/  F2FP.BF16.F32.PACK_AB R33, R136, R51 ;  /* 0x000000338821723e */ /* 0x000fe400000010ff */
[----:B------:R-:W-:Y:S02]  /*5690*/  F2FP.BF16.F32.PACK_AB R35, R58, R55 ;  /* 0x000000373a23723e */ /* 0x000fe400000010ff */
[----:B------:R-:W-:Y:S02]  /*56a0*/  F2FP.BF16.F32.PACK_AB R74, R24, R57 ;  /* 0x00000039184a723e */ /* 0x000fe400000010ff */
[----:B------:R-:W-:Y:S02]  /*56b0*/  F2FP.BF16.F32.PACK_AB R76, R76, R69 ;  /* 0x000000454c4c723e */ /* 0x000fe400000010ff */
[----:B------:R-:W-:Y:S02]  /*56c0*/  F2FP.BF16.F32.PACK_AB R51, R144, R63 ;  /* 0x0000003f9033723e */ /* 0x000fe400000010ff */
        /* <DEDUP_REMOVED lines=12> */
[----:B-1----:R-:W-:-:S02]  /*5790*/  F2FP.BF16.F32.PACK_AB R26, R104, R97 ;  /* 0x00000061681a723e */ /* 0x002fc400000010ff */
        /* <DEDUP_REMOVED lines=36> */
[----:B------:R-:W-:Y:S01]  /*59e0*/  F2FP.BF16.F32.PACK_AB R93, R129, R142 ;  /* 0x0000008e815d723e */ /* 0x000fe200000010ff */
[----:B------:R-:W-:Y:S06]  /*59f0*/  @!P0 BRA `(.L_x_19) ;  /* 0x0000000000048947 */ /* 0x000fec0003800000 */
[----:B------:R-:W-:Y:S01]  /*5a00*/  BPT.TRAP 0x1 ;  /* 0x000000040000795c */ /* 0x000fe20000300000 */
.L_x_19:
[----:B------:R-:W1:Y:S01]  /*5a10*/  SYNCS.PHASECHK.TRANS64.TRYWAIT P1, [UR36+0x84008], R0 ;  /* 0x08400800ff0075a7 */ /* 0x000e620008020164 */
[----:B------:R-:W-:Y:S01]  /*5a20*/  ULOP3.LUT UR7, UR30, 0x8000000, URZ, 0xfc, !UPT ;  /* 0x080000001e077892 */ /* 0x000fe2000f8efc3f */
[----:B-1----:R-:W-:Y:S11]  /*5a30*/  @!P1 BRA `(.L_x_20) ;  /* 0x000000ac00349947 */ /* 0x002ff60003800000 */
.L_x_100:
[----:B------:R-:W-:Y:S01]  /*5a40*/  UIADD3 UR10, UR7, 0x1800, URZ ;  /* 0x00001800070a7890 */ /* 0x000fe2000fffe03f */
[----:B------:R-:W-:Y:S01]  /*5a50*/  STL.64 [R1+0x188], R178 ;  /* 0x000188b201007387 */ /* 0x000fe20000100a00 */
[----:B------:R-:W-:Y:S01]  /*5a60*/  UMOV UR11, 0x40000040 ;  /* 0x40000040000b7882 */ /* 0x000fe20000000000 */
[----:B------:R-:W-:Y:S02]  /*5a70*/  F2FP.BF16.F32.PACK_AB R95, R95, R2 ;  /* 0x000000025f5f723e */ /* 0x000fe400000010ff */
[----:B------:R2:W-:Y:S02]  /*5a80*/  STL.64 [R1+0x180], R174 ;  /* 0x000180ae01007387 */ /* 0x0005e40000100a00 */
[----:B--2---:R-:W-:-:S06]  /*5a90*/  WARPGROUP.ARRIVE ;  /* 0x00000000000079c5 */ /* 0x004fcc0000000000 */
[----:B------:R-:W-:Y:S01]  /*5aa0*/  HGMMA.64x192x16.F32.BF16 R100, R28, gdesc[UR8].tnspB, RZ, !UPT, gsb0 ;  /* 0x42e000081c647df0 */ /* 0x000fe2000c0018ff */
[----:B------:R-:W-:Y:S01]  /*5ab0*/  UIADD3 UR10, UR7, 0x1880, URZ ;  /* 0x00001880070a7890 */ /* 0x000fe2000fffe03f */
[----:B------:R-:W-:Y:S01]  /*5ac0*/  UMOV UR11, 0x40000040 ;  /* 0x40000040000b7882 */ /* 0x000fe20000000000 */
[----:B------:R-:W-:Y:S02]  /*5ad0*/  WARPGROUP.DEPBAR.LE gsb0, 0x0 ;  /* 0x00008000000079c5 */ /* 0x000fe40000010000 */
[----:B------:R-:W-:-:S15]  /*5ae0*/  WARPGROUP.ARRIVE ;  /* 0x00000000000079c5 */ /* 0x000fde0000000000 */
[----:B------:R-:W-:Y:S01]  /*5af0*/  HGMMA.64x192x16.F32.BF16 R100, R40, gdesc[UR8].tnspB, R100, gsb0 ;  /* 0x42e0000828647df0 */ /* 0x000fe20008001864 */
        /* <DEDUP_REMOVED lines=69> */
[----:B------:R-:W-:Y:S03]  /*5f50*/  HGMMA.64x192x16.F32.BF16 R100, R92, gdesc[UR8].tnspB, R100, gsb0 ;  /* 0x42e000085c647df0 */ /* 0x000fe60008001864 */
[----:B------:R-:W-:Y:S02]  /*5f60*/  WARPGROUP.DEPBAR.LE gsb0, 0x0 ;  /* 0x00008000000079c5 */ /* 0x000fe40000010000 */
[----:B------:R-:W-:Y:S04]  /*5f70*/  STL.64 [R1], R100 ;  /* 0x0000006401007387 */ /* 0x000fe80000100a00 */
[----:B------:R-:W-:Y:S04]  /*5f80*/  STL.64 [R1+0x8], R102 ;  /* 0x0000086601007387 */ /* 0x000fe80000100a00 */
        /* <DEDUP_REMOVED lines=37> */
[----:B------:R2:W-:Y:S04]  /*61e0*/  STL.64 [R1+0x138], R178 ;  /* 0x000138b201007387 */ /* 0x0005e80000100a00 */
        /* <DEDUP_REMOVED lines=8> */
[----:B--2---:R3:W5:Y:S04]  /*6270*/  LDL.LU.64 R178, [R1+0x188] ;  /* 0x0001880001b27983 */ /* 0x0047680000300a00 */
[----:B------:R3:W5:Y:S01]  /*6280*/  LDL.LU.64 R174, [R1+0x180] ;  /* 0x0001800001ae7983 */ /* 0x0007620000300a00 */
[----:B------:R-:W-:Y:S05]  /*6290*/  @!P0 BRA `(.L_x_21) ;  /* 0x0000000000048947 */ /* 0x000fea0003800000 */
[----:B------:R-:W-:Y:S01]  /*62a0*/  BPT.TRAP 0x1 ;  /* 0x000000040000795c */ /* 0x000fe20000300000 */
.L_x_21:
[----:B------:R-:W-:Y:S02]  /*62b0*/  UISETP.GT.U32.AND UP0, UPT, UR4, 0x1, UPT ;  /* 0x000000010400788c */ /* 0x000fe4000bf04070 */
[----:B------:R-:W-:-:S04]  /*62c0*/  UIADD3 UR10, UR36, 0x84028, URZ ;  /* 0x00084028240a7890 */ /* 0x000fc8000fffe03f */
[----:B------:R-:W-:Y:S01]  /*62d0*/  PLOP3.LUT P1, PT, PT, PT, UP0, 0x80, 0x0 ;  /* 0x000000000000781c */ /* 0x000fe20003f2f008 */
[----:B------:R-:W-:-:S09]  /*62e0*/  UPRMT UR10, URZ, 0x654, UR10 ;  /* 0x000006543f0a7896 */ /* 0x000fd2000800000a */
[----:B------:R-:W-:Y:S03]  /*62f0*/  SYNCS.ARRIVE.TRANS64.RED.A1T0 RZ, [UR10], RZ ;  /* 0x000000ffffff79a7 */ /* 0x000fe6000810040a */
[----:B------:R-:W-:Y:S05]  /*6300*/  @P1 BRA `(.L_x_22) ;  /* 0x0000000000041947 */ /* 0x000fea0003800000 */
[----:B------:R-:W-:Y:S01]  /*6310*/  BPT.TRAP 0x1 ;  /* 0x000000040000795c */ /* 0x000fe20000300000 */
.L_x_22:
[----:B-1----:R-:W1:Y:S02]  /*6320*/  LDC R0, c[0x0][0x28c] ;  /* 0x0000a300ff007b82 */ /* 0x002e640000000800 */
[----:B-1----:R-:W-:-:S13]  /*6330*/  ISETP.GE.AND P2, PT, R0, 0x101, PT ;  /* 0x000001010000780c */ /* 0x002fda0003f46270 */
[----:B------:R-:W-:Y:S05]  /*6340*/  @!P2 BRA `(.L_x_23) ;  /* 0x0000006000d4a947 */ /* 0x000fea0003800000 */
[----:B------:R-:W-:Y:S01]  /*6350*/  IADD3 R0, R0, 0xff, RZ ;  /* 0x000000ff00007810 */ /* 0x000fe20007ffe0ff */
[----:B------:R-:W-:Y:S01]  /*6360*/  UMOV UR38, 0x2 ;  /* 0x0000000200267882 */ /* 0x000fe20000000000 */
[----:B-----5:R-:W-:Y:S01]  /*6370*/  MOV R173, R174 ;  /* 0x000000ae00ad7202 */ /* 0x020fe20000000f00 */
[----:B------:R-:W-:Y:S01]  /*6380*/  UMOV UR4, 0x1 ;  /* 0x0000000100047882 */ /* 0x000fe20000000000 */
[----:B------:R-:W-:Y:S01]  /*6390*/  SHF.R.S32.HI R3, RZ, 0x1f, R0 ;  /* 0x0000001fff037819 */ /* 0x000fe20000011400 */
[----:B------:R-:W-:Y:S01]  /*63a0*/  ULDC UR39, c[0x0][0x604] ;  /* 0x0001810000277ab9 */ /* 0x000fe20000000800 */
[----:B------:R-:W-:Y:S02]  /*63b0*/  MOV R177, RZ ;  /* 0x000000ff00b17202 */ /* 0x000fe40000000f00 */
[----:B------:R-:W-:Y:S02]  /*63c0*/  LEA.HI R0, R3, R0, RZ, 0x8 ;  /* 0x0000000003007211 */ /* 0x000fe400078f40ff */
[----:B------:R-:W-:-:S02]  /*63d0*/  MOV R3, R175 ;  /* 0x000000af00037202 */ /* 0x000fc40000000f00 */
[----:B------:R-:W-:-:S07]  /*63e0*/  SHF.R.S32.HI R176, RZ, 0x8, R0 ;  /* 0x00000008ffb07819 */ /* 0x000fce0000011400 */
.L_x_34:
[----:B------:R-:W-:-:S13]  /*63f0*/  PLOP3.LUT P3, PT, PT, PT, UP1, 0x80, 0x0 ;  /* 0x000000000000781c */ /* 0x000fda0003f6f018 */
[----:B------:R-:W-:Y:S05]  /*6400*/  @!P3 BRA `(.L_x_24) ;  /* 0x000000000004b947 */ /* 0x000fea0003800000 */
[----:B------:R-:W-:Y:S01]  /*6410*/  BPT.TRAP 0x1 ;  /* 0x000000040000795c */ /* 0x000fe20000300000 */
.L_x_24:
[----:B------:R-:W-:Y:S01]  /*6420*/  ULEA UR10, UR38, UR36, 0x3 ;  /* 0x00000024260a7291 */ /* 0x000fe2000f8e183f */
[----:B------:R-:W-:-:S08]  /*6430*/  SHF.L.U32 R0, R177, 0x1f, RZ ;  /* 0x0000001fb1007819 */ /* 0x000fd000000006ff */
[----:B------:R-:W1:Y:S02]  /*6440*/  SYNCS.PHASECHK.TRANS64.TRYWAIT P2, [UR10+0x84000], R0 ;  /* 0x08400000ff0075a7 */ /* 0x000e64000804014a */
[----:B-1----:R-:W-:Y:S05]  /*6450*/  @!P2 BRA `(.L_x_25) ;  /* 0x000000a000c4a947 */ /* 0x002fea0003800000 */
.L_x_101:
[----:B------:R-:W-:Y:S01]  /*6460*/  UIMAD UR54, UR38, 0x1800, UR6 ;  /* 0x00001800263678a4 */ /* 0x000fe2000f8e0206 */
[----:B------:R-:W-:Y:S01]  /*6470*/  WARPGROUP.ARRIVE ;  /* 0x00000000000079c5 */ /* 0x000fe20000000000 */
[----:B------:R-:W-:Y:S01]  /*6480*/  UMOV UR55, 0x40000040 ;  /* 0x4000004000377882 */ /* 0x000fe20000000000 */
[----:B------:R-:W-:Y:S01]  /*6490*/  UMOV UR51, 0x40000040 ;  /* 0x4000004000337882 */ /* 0x000fe20000000000 */
[----:B------:R-:W-:Y:S02]  /*64a0*/  UIADD3 UR50, UR54, 0x2, URZ ;  /* 0x0000000236327890 */ /* 0x000fe4000fffe03f */
[----:B------:R-:W-:Y:S01]  /*64b0*/  UIADD3 UR46, UR54, 0x4, URZ ;  /* 0x00000004362e7890 */ /* 0x000fe2000fffe03f */
[----:B------:R-:W-:Y:S02]  /*64c0*/  UMOV UR47, 0x40000040 ;  /* 0x40000040002f7882 */ /* 0x000fe40000000000 */
[----:B------:R-:W-:Y:S01]  /*64d0*/  HGMMA.64x256x16.F32.BF16 R24, gdesc[UR52], RZ, !UPT, gsb0 ;  /* 0x03e00000341879f0 */ /* 0x000fe2000c0018ff */
[----:B------:R-:W-:Y:S01]  /*64e0*/  UIADD3 UR42, UR54, 0x6, URZ ;  /* 0x00000006362a7890 */ /* 0x000fe2000fffe03f */
[----:B------:R-:W-:Y:S01]  /*64f0*/  UMOV UR43, 0x40000040 ;  /* 0x40000040002b7882 */ /* 0x000fe20000000000 */
        /* <DEDUP_REMOVED lines=16> */
[----:B------:R-:W-:-:S02]  /*6600*/  WARPGROUP.DEPBAR.LE gsb0, 0x0 ;  /* 0x00008000000079c5 */ /* 0x000fc40000010000 */
[----:B------:R-:W-:-:S07]  /*6610*/  WARPGROUP.ARRIVE ;  /* 0x00000000000079c5 */ /* 0x000fce0000000000 */
        /* <DEDUP_REMOVED lines=37> */
[----:B------:R-:W-:-:S04]  /*6870*/  UIADD3 UR10, UR38, 0x1, URZ ;  /* 0x00000001260a7890 */ /* 0x000fc8000fffe03f */
[----:B------:R-:W-:-:S04]  /*6880*/  UISETP.NE.AND UP0, UPT, UR10, 0x5, UPT ;  /* 0x000000050a00788c */ /* 0x000fc8000bf05270 */
[----:B------:R-:W-:Y:S02]  /*6890*/  USEL UR11, URZ, 0x1, UP0 ;  /* 0x000000013f0b7887 */ /* 0x000fe40008000000 */
[----:B------:R-:W-:-:S04]  /*68a0*/  USEL UR10, UR10, URZ, UP0 ;  /* 0x0000003f0a0a7287 */ /* 0x000fc80008000000 */
[----:B------:R-:W-:Y:S01]  /*68b0*/  LOP3.LUT R177, R177, UR11, RZ, 0x3c, !PT ;  /* 0x0000000bb1b17c12 */ /* 0x000fe2000f8e3cff */
[----:B------:R-:W-:Y:S02]  /*68c0*/  WARPGROUP.DEPBAR.LE gsb0, 0x0 ;  /* 0x00008000000079c5 */ /* 0x000fe40000010000 */
[----:B------:R-:W-:-:S10]  /*68d0*/  WARPGROUP.ARRIVE ;  /* 0x00000000000079c5 */ /* 0x000fd40000000000 */
[----:B------:R-:W-:Y:S03]  /*68e0*/  HGMMA.64x256x16.F32.BF16 R24, gdesc[UR56], R24, gsb0 ;  /* 0x03e00000381879f0 */ /* 0x000fe60008001818 */
[----:B------:R-:W-:Y:S02]  /*68f0*/  WARPGROUP.DEPBAR.LE gsb0, 0x0 ;  /* 0x00008000000079c5 */ /* 0x000fe40000010000 */
[----:B------:R-:W-:Y:S05]  /*6900*/  @!P3 BRA `(.L_x_26) ;  /* 0x000000000004b947 */ /* 0x000fea0003800000 */
[----:B------:R-:W-:Y:S01]  /*6910*/  BPT.TRAP 0x1 ;  /* 0x000000040000795c */ /* 0x000fe20000300000 */
.L_x_26:
[----:B-1----:R-:W-:Y:S01]  /*6920*/  FMNMX R0, R24, R3, !PT ;  /* 0x0000000318007209 */ /* 0x002fe20007800000 */
[----:B------:R-:W2:Y:S03]  /*6930*/  LDL.LU R235, [R1+0x134] ;  /* 0x0001340001eb7983 */ /* 0x000ea60000300800 */
[----:B------:R-:W-:Y:S01]  /*6940*/  FMNMX R5, R25, R0, !PT ;  /* 0x0000000019057209 */ /* 0x000fe20007800000 */
[----:B------:R-:W4:Y:S03]  /*6950*/  LDL.LU R234, [R1+0x140] ;  /* 0x0001400001ea7983 */ /* 0x000f260000300800 */
[----:B------:R-:W-:Y:S01]  /*6960*/  FMNMX R0, R28, R5, !PT ;  /* 0x000000051c007209 */ /* 0x000fe20007800000 */
[----:B------:R-:W5:Y:S03]  /*6970*/  LDL.LU R233, [R1+0x144] ;  /* 0x0001440001e97983 */ /* 0x000f660000300800 */
        /* <DEDUP_REMOVED lines=75> */
[----:B---3--:R-:W3:Y:S03]  /*6e30*/  LDL.LU R195, [R1+0x108] ;  /* 0x0001080001c37983 */ /* 0x008ee60000300800 */
[----:B------:R-:W-:Y:S01]  /*6e40*/  FMNMX R5, R105, R0, !PT ;  /* 0x0000000069057209 */ /* 0x000fe20007800000 */
[----:B------:R-:W3:Y:S03]  /*6e50*/  LDL.LU R194, [R1+0x10c] ;  /* 0x00010c0001c27983 */ /* 0x000ee60000300800 */
        /* <DEDUP_REMOVED lines=28> */
[----:B------:R-:W-:-:S04]  /*7020*/  FMNMX R0, R136, R5, !PT ;  /* 0x0000000588007209 */ /* 0x000fc80007800000 */
[----:B------:R-:W-:-:S04]  /*7030*/  FMNMX R5, R137, R0, !PT ;  /* 0x0000000089057209 */ /* 0x000fc80007800000 */
[----:B------:R-:W-:-:S04]  /*7040*/  FMNMX R0, R140, R5, !PT ;  /* 0x000000058c007209 */ /* 0x000fc80007800000 */
[----:B------:R-:W-:-:S04]  /*7050*/  FMNMX R5, R141, R0, !PT ;  /* 0x000000008d057209 */ /* 0x000fc80007800000 */
[----:B------:R-:W-:-:S04]  /*7060*/  FMNMX R0, R144, R5, !PT ;  /* 0x0000000590007209 */ /* 0x000fc80007800000 */
[----:B------:R-:W-:-:S04]  /*7070*/  FMNMX R5, R145, R0, !PT ;  /* 0x0000000091057209 */ /* 0x000fc80007800000 */
[----:B------:R-:W-:-:S04]  /*7080*/  FMNMX R0, R148, R5, !PT ;  /* 0x0000000594007209 */ /* 0x000fc80007800000 */
[----:B------:R-:W-:-:S05]  /*7090*/  FMNMX R2, R149, R0, !PT ;  /* 0x0000000095027209 */ /* 0x000fca0007800000 */
[----:B------:R-:W1:Y:S02]  /*70a0*/  SHFL.BFLY PT, R5, R2, 0x1, 0x1f ;  /* 0x0c201f0002057f89 */ /* 0x000e6400000e0000 */
[----:B-1----:R-:W-:-:S05]  /*70b0*/  FMNMX R5, R2, R5, !PT ;  /* 0x0000000502057209 */ /* 0x002fca0007800000 */
[----:B------:R-:W1:Y:S02]  /*70c0*/  SHFL.BFLY PT, R0, R5, 0x2, 0x1f ;  /* 0x0c401f0005007f89 */ /* 0x000e6400000e0000 */
[----:B-1----:R-:W-:-:S04]  /*70d0*/  FMNMX R175, R5, R0, !PT ;  /* 0x0000000005af7209 */ /* 0x002fc80007800000 */
[----:B------:R-:W-:-:S04]  /*70e0*/  FSETP.NEU.AND P2, PT, R175, -INF , PT ;  /* 0xff800000af00780b */ /* 0x000fc80003f4d000 */
[----:B------:R-:W-:-:S05]  /*70f0*/  FSEL R174, R175, RZ, P2 ;  /* 0x000000ffafae7208 */ /* 0x000fca0001000000 */
[C---:B------:R-:W-:Y:S01]  /*7100*/  FMUL R0, R174.reuse, UR39 ;  /* 0x00000027ae007c20 */ /* 0x040fe20008400000 */
[----:B------:R-:W-:-:S03]  /*7110*/  FADD R174, -R174, R3 ;  /* 0x00000003aeae7221 */ /* 0x000fc60000000100 */
[--C-:B------:R-:W-:Y:S01]  /*7120*/  FFMA R24, R24, UR39, -R0.reuse ;  /* 0x0000002718187c23 */ /* 0x100fe20008000800 */
[--C-:B------:R-:W-:Y:S01]  /*7130*/  FFMA R2, R29, UR39, -R0.reuse ;  /* 0x000000271d027c23 */ /* 0x100fe20008000800 */
[--C-:B------:R-:W-:Y:S01]  /*7140*/  FFMA R25, R25, UR39, -R0.reuse ;  /* 0x0000002719197c23 */ /* 0x100fe20008000800 */
[--C-:B------:R-:W-:Y:S01]  /*7150*/  FFMA R28, R28, UR39, -R0.reuse ;  /* 0x000000271c1c7c23 */ /* 0x100fe20008000800 */
[--C-:B------:R-:W-:Y:S01]  /*7160*/  FFMA R32, R32, UR39, -R0.reuse ;  /* 0x0000002720207c23 */ /* 0x100fe20008000800 */
[----:B------:R-:W-:Y:S01]  /*7170*/  FSETP.GEU.AND P5, PT, R24, -126, PT ;  /* 0xc2fc00001800780b */ /* 0x000fe20003fae000 */
        /* <DEDUP_REMOVED lines=9> */
[--C-:B------:R-:W-:Y:S01]  /*7210*/  FFMA R44, R44, UR39, -R0.reuse ;  /* 0x000000272c2c7c23 */ /* 0x100fe20008000800 */
[--C-:B------:R-:W-:Y:S01]  /*7220*/  FFMA R45, R45, UR39, -R0.reuse ;  /* 0x000000272d2d7c23 */ /* 0x100fe20008000800 */
[--C-:B------:R-:W-:Y:S01]  /*7230*/  FFMA R48, R48, UR39, -R0.reuse ;  /* 0x0000002730307c23 */ /* 0x100fe20008000800 */
[----:B------:R-:W-:Y:S01]  /*7240*/  @!P5 FMUL R24, R24, 0.5 ;  /* 0x3f0000001818d820 */ /* 0x000fe20000400000 */
[--C-:B------:R-:W-:Y:S01]  /*7250*/  FFMA R52, R52, UR39, -R0.reuse ;  /* 0x0000002734347c23 */ /* 0x100fe20008000800 */
[----:B------:R-:W-:Y:S01]  /*7260*/  @!P2 FMUL R2, R2, 0.5 ;  /* 0x3f0000000202a820 */ /* 0x000fe20000400000 */
[--C-:B------:R-:W-:Y:S01]  /*7270*/  FFMA R3, R53, UR39, -R0.reuse ;  /* 0x0000002735037c23 */ /* 0x100fe20008000800 */
[----:B------:R-:W1:Y:S01]  /*7280*/  MUFU.EX2 R171, R24 ;  /* 0x0000001800ab7308 */ /* 0x000e620000000800 */
[----:B------:R-:W-:Y:S01]  /*7290*/  @!P4 FMUL R25, R25, 0.5 ;  /* 0x3f0000001919c820 */ /* 0x000fe20000400000 */
[----:B------:R-:W-:Y:S01]  /*72a0*/  @!P3 FMUL R28, R28, 0.5 ;  /* 0x3f0000001c1cb820 */ /* 0x000fe20000400000 */
[--C-:B------:R-:W-:Y:S01]  /*72b0*/  FFMA R56, R56, UR39, -R0.reuse ;  /* 0x0000002738387c23 */ /* 0x100fe20008000800 */
[----:B------:R-:W-:Y:S01]  /*72c0*/  @!P6 FMUL R32, R32, 0.5 ;  /* 0x3f0000002020e820 */ /* 0x000fe20000400000 */
[--C-:B------:R-:W-:Y:S01]  /*72d0*/  FFMA R60, R60, UR39, -R0.reuse ;  /* 0x000000273c3c7c23 */ /* 0x100fe20008000800 */
[--C-:B------:R-:W-:Y:S01]  /*72e0*/  FFMA R4, R57, UR39, -R0.reuse ;  /* 0x0000002739047c23 */ /* 0x100fe20008000800 */
[----:B------:R-:W-:Y:S01]  /*72f0*/  FFMA R5, R61, UR39, -R0 ;  /* 0x000000273d057c23 */ /* 0x000fe20008000800 */
[----:B------:R-:W2:Y:S08]  /*7300*/  MUFU.EX2 R2, R2 ;  /* 0x0000000200027308 */ /* 0x000eb00000000800 */
[----:B------:R-:W4:Y:S01]  /*7310*/  MUFU.EX2 R157, R25 ;  /* 0x00000019009d7308 */ /* 0x000f220000000800 */
[----:B-1----:R-:W-:Y:S01]  /*7320*/  @!P5 FMUL R171, R171, R171 ;  /* 0x000000abababd220 */ /* 0x002fe20000400000 */
[----:B------:R-:W-:-:S06]  /*7330*/  FSETP.GEU.AND P5, PT, R33, -126, PT ;  /* 0xc2fc00002100780b */ /* 0x000fcc0003fae000 */
[----:B------:R-:W1:Y:S01]  /*7340*/  MUFU.EX2 R156, R28 ;  /* 0x0000001c009c7308 */ /* 0x000e620000000800 */
[----:B--2---:R-:W-:Y:S01]  /*7350*/  @!P2 FMUL R2, R2, R2 ;  /* 0x000000020202a220 */ /* 0x004fe20000400000 */
[----:B------:R-:W-:-:S06]  /*7360*/  FSETP.GEU.AND P2, PT, R40, -126, PT ;  /* 0xc2fc00002800780b */ /* 0x000fcc0003f4e000 */
[----:B------:R2:W2:Y:S01]  /*7370*/  MUFU.EX2 R170, R32 ;  /* 0x0000002000aa7308 */ /* 0x0004a20000000800 */
[----:B----4-:R-:W-:Y:S01]  /*7380*/  @!P4 FMUL R157, R157, R157 ;  /* 0x0000009d9d9dc220 */ /* 0x010fe20000400000 */
[----:B------:R-:W-:Y:S01]  /*7390*/  FSETP.GEU.AND P4, PT, R36, -126, PT ;  /* 0xc2fc00002400780b */ /* 0x000fe20003f8e000 */
[----:B------:R-:W-:Y:S01]  /*73a0*/  @!P5 FMUL R33, R33, 0.5 ;  /* 0x3f0000002121d820 */ /* 0x000fe20000400000 */
[--C-:B------:R-:W-:Y:S01]  /*73b0*/  FFMA R6, R65, UR39, -R0.reuse ;  /* 0x0000002741067c23 */ /* 0x100fe20008000800 */
[--C-:B------:R-:W-:Y:S01]  /*73c0*/  FFMA R7, R69, UR39, -R0.reuse ;  /* 0x0000002745077c23 */ /* 0x100fe20008000800 */
[--C-:B------:R-:W-:Y:S01]  /*73d0*/  FFMA R68, R68, UR39, -R0.reuse ;  /* 0x0000002744447c23 */ /* 0x100fe20008000800 */
[----:B------:R-:W-:Y:S01]  /*73e0*/  @!P2 FMUL R40, R40, 0.5 ;  /* 0x3f0000002828a820 */ /* 0x000fe20000400000 */
[----:B------:R-:W4:Y:S01]  /*73f0*/  MUFU.EX2 R155, R33 ;  /* 0x00000021009b7308 */ /* 0x000f220000000800 */
[----:B-1----:R-:W-:Y:S01]  /*7400*/  @!P3 FMUL R156, R156, R156 ;  /* 0x0000009c9c9cb220 */ /* 0x002fe20000400000 */
[----:B------:R-:W-:Y:S01]  /*7410*/  FSETP.GEU.AND P3, PT, R37, -126, PT ;  /* 0xc2fc00002500780b */ /* 0x000fe20003f6e000 */
[--C-:B--2---:R-:W-:Y:S01]  /*7420*/  FFMA R32, R49, UR39, -R0.reuse ;  /* 0x0000002731207c23 */ /* 0x104fe20008000800 */
[--C-:B------:R-:W-:Y:S01]  /*7430*/  FFMA R8, R73, UR39, -R0.reuse ;  /* 0x0000002749087c23 */ /* 0x100fe20008000800 */
[--C-:B------:R-:W-:Y:S01]  /*7440*/  FFMA R76, R76, UR39, -R0.reuse ;  /* 0x000000274c4c7c23 */ /* 0x100fe20008000800 */
[--C-:B------:R-:W-:Y:S01]  /*7450*/  FFMA R9, R77, UR39, -R0.reuse ;  /* 0x000000274d097c23 */ /* 0x100fe20008000800 */
[----:B------:R-:W-:Y:S01]  /*7460*/  @!P4 FMUL R36, R36, 0.5 ;  /* 0x3f0000002424c820 */ /* 0x000fe20000400000 */
[----:B------:R-:W1:Y:S01]  /*7470*/  MUFU.EX2 R168, R40 ;  /* 0x0000002800a87308 */ /* 0x000e620000000800 */
[----:B------:R-:W-:Y:S01]  /*7480*/  @!P6 FMUL R170, R170, R170 ;  /* 0x000000aaaaaae220 */ /* 0x000fe20000400000 */
[----:B------:R-:W-:Y:S01]  /*7490*/  FSETP.GEU.AND P6, PT, R41, -126, PT ;  /* 0xc2fc00002900780b */ /* 0x000fe20003fce000 */
[--C-:B------:R-:W-:Y:S01]  /*74a0*/  FFMA R10, R81, UR39, -R0.reuse ;  /* 0x00000027510a7c23 */ /* 0x100fe20008000800 */
[--C-:B------:R-:W-:Y:S01]  /*74b0*/  FFMA R84, R84, UR39, -R0.reuse ;  /* 0x0000002754547c23 */ /* 0x100fe20008000800 */
[--C-:B------:R-:W-:Y:S01]  /*74c0*/  FFMA R88, R88, UR39, -R0.reuse ;  /* 0x0000002758587c23 */ /* 0x100fe20008000800 */
[--C-:B------:R-:W-:Y:S01]  /*74d0*/  FFMA R158, R92, UR39, -R0.reuse ;  /* 0x000000275c9e7c23 */ /* 0x100fe20008000800 */
[----:B------:R-:W-:Y:S01]  /*74e0*/  @!P3 FMUL R37, R37, 0.5 ;  /* 0x3f0000002525b820 */ /* 0x000fe20000400000 */
[----:B------:R-:W2:Y:S01]  /*74f0*/  MUFU.EX2 R169, R36 ;  /* 0x0000002400a97308 */ /* 0x000ea20000000800 */
[----:B----4-:R-:W-:Y:S01]  /*7500*/  @!P5 FMUL R155, R155, R155 ;  /* 0x0000009b9b9bd220 */ /* 0x010fe20000400000 */
[----:B------:R-:W-:Y:S01]  /*7510*/  FSETP.GEU.AND P5, PT, R44, -126, PT ;  /* 0xc2fc00002c00780b */ /* 0x000fe20003fae000 */
[--C-:B------:R-:W-:Y:S01]  /*7520*/  FFMA R89, R89, UR39, -R0.reuse ;  /* 0x0000002759597c23 */ /* 0x100fe20008000800 */
[--C-:B------:R-:W-:Y:S01]  /*7530*/  FFMA R11, R93, UR39, -R0.reuse ;  /* 0x000000275d0b7c23 */ /* 0x100fe20008000800 */
[--C-:B------:R-:W-:Y:S01]  /*7540*/  FFMA R12, R96, UR39, -R0.reuse ;  /* 0x00000027600c7c23 */ /* 0x100fe20008000800 */
[--C-:B------:R-:W-:Y:S01]  /*7550*/  FFMA R13, R97, UR39, -R0.reuse ;  /* 0x00000027610d7c23 */ /* 0x100fe20008000800 */
[----:B------:R-:W-:Y:S01]  /*7560*/  @!P6 FMUL R41, R41, 0.5 ;  /* 0x3f0000002929e820 */ /* 0x000fe20000400000 */
[----:B------:R-:W4:Y:S01]  /*7570*/  MUFU.EX2 R154, R37 ;  /* 0x00000025009a7308 */ /* 0x000f220000000800 */
[----:B-1----:R-:W-:Y:S01]  /*7580*/  @!P2 FMUL R168, R168, R168 ;  /* 0x000000a8a8a8a220 */ /* 0x002fe20000400000 */
[----:B------:R-:W-:Y:S01]  /*7590*/  FSETP.GEU.AND P2, PT, R32, -126, PT ;  /* 0xc2fc00002000780b */ /* 0x000fe20003f4e000 */
[--C-:B------:R-:W-:Y:S01]  /*75a0*/  FFMA R15, R104, UR39, -R0.reuse ;  /* 0x00000027680f7c23 */ /* 0x100fe20008000800 */
[--C-:B------:R-:W-:Y:S01]  /*75b0*/  FFMA R14, R120, UR39, -R0.reuse ;  /* 0x00000027780e7c23 */ /* 0x100fe20008000800 */
[--C-:B------:R-:W-:Y:S01]  /*75c0*/  FFMA R16, R136, UR39, -R0.reuse ;  /* 0x0000002788107c23 */ /* 0x100fe20008000800 */
[--C-:B------:R-:W-:Y:S01]  /*75d0*/  FFMA R18, R137, UR39, -R0.reuse ;  /* 0x0000002789127c23 */ /* 0x100fe20008000800 */
[----:B------:R-:W-:Y:S01]  /*75e0*/  @!P5 FMUL R44, R44, 0.5 ;  /* 0x3f0000002c2cd820 */ /* 0x000fe20000400000 */
[----:B------:R-:W1:Y:S01]  /*75f0*/  MUFU.EX2 R153, R41 ;  /* 0x0000002900997308 */ /* 0x000e620000000800 */
[----:B--2---:R-:W-:Y:S01]  /*7600*/  @!P4 FMUL R169, R169, R169 ;  /* 0x000000a9a9a9c220 */ /* 0x004fe20000400000 */
        /* <DEDUP_REMOVED lines=18> */
[----:B------:R-:W5:Y:S03]  /*7730*/  LDL.LU R61, [R1+0x130] ;  /* 0x00013000013d7983 */ /* 0x000f660000300800 */
        /* <DEDUP_REMOVED lines=13> */
[----:B------:R-:W4:Y:S03]  /*7810*/  LDL.LU R65, [R1+0x124] ;  /* 0x0001240001417983 */ /* 0x000f260000300800 */
[----:B------:R-:W-:Y:S01]  /*7820*/  @!P5 FMUL R3, R3, 0.5 ;  /* 0x3f0000000303d820 */ /* 0x000fe20000400000 */
[----:B------:R2:W2:Y:S01]  /*7830*/  MUFU.EX2 R165, R52 ;  /* 0x0000003400a57308 */ /* 0x0004a20000000800 */
[----:B-1----:R-:W-:Y:S01]  /*7840*/  @!P4 FMUL R152, R152, R152 ;  /* 0x000000989898c220 */ /* 0x002fe20000400000 */
[----:B------:R-:W-:Y:S01]  /*7850*/  FSETP.GEU.AND P4, PT, R56, -126, PT ;  /* 0xc2fc00003800780b */ /* 0x000fe20003f8e000 */
[----:B------:R-:W-:Y:S01]  /*7860*/  FFMA R45, R148, UR39, -R0 ;  /* 0x00000027942d7c23 */ /* 0x000fe20008000800 */
[----:B------:R-:W3:Y:S01]  /*7870*/  LDL.LU R69, [R1+0x120] ;  /* 0x0001200001457983 */ /* 0x000ee20000300800 */
[----:B--2---:R-:W-:Y:S01]  /*7880*/  @!P3 FMUL R166, R166, R166 ;  /* 0x000000a6a6a6b220 */ /* 0x004fe20000400000 */
[----:B------:R-:W-:Y:S01]  /*7890*/  FSETP.GEU.AND P3, PT, R4, -126, PT ;  /* 0xc2fc00000400780b */ /* 0x000fe20003f6e000 */
[----:B------:R-:W-:Y:S01]  /*78a0*/  @!P2 FMUL R60, R60, 0.5 ;  /* 0x3f0000003c3ca820 */ /* 0x000fe20000400000 */
[----:B------:R-:W1:Y:S07]  /*78b0*/  MUFU.EX2 R3, R3 ;  /* 0x0000000300037308 */ /* 0x000e6e0000000800 */
[----:B------:R-:W-:-:S04]  /*78c0*/  @!P4 FMUL R56, R56, 0.5 ;  /* 0x3f0000003838c820 */ /* 0x000fc80000400000 */
[----:B------:R-:W2:Y:S01]  /*78d0*/  MUFU.EX2 R164, R56 ;  /* 0x0000003800a47308 */ /* 0x000ea20000000800 */
[----:B------:R-:W-:-:S07]  /*78e0*/  @!P3 FMUL R4, R4, 0.5 ;  /* 0x3f0000000404b820 */ /* 0x000fce0000400000 */
[----:B------:R-:W2:Y:S01]  /*78f0*/  MUFU.EX2 R163, R60 ;  /* 0x0000003c00a37308 */ /* 0x000ea20000000800 */
[----:B------:R-:W-:Y:S01]  /*7900*/  FFMA R52, R64, UR39, -R0 ;  /* 0x0000002740347c23 */ /* 0x000fe20008000800 */
[----:B------:R-:W-:-:S06]  /*7910*/  @!P6 FMUL R165, R165, R165 ;  /* 0x000000a5a5a5e220 */ /* 0x000fcc0000400000 */
[----:B------:R-:W2:Y:S01]  /*7920*/  MUFU.EX2 R4, R4 ;  /* 0x0000000400047308 */ /* 0x000ea20000000800 */
[----:B------:R-:W-:Y:S01]  /*7930*/  FSETP.GEU.AND P6, PT, R5, -126, PT ;  /* 0xc2fc00000500780b */ /* 0x000fe20003fce000 */
[----:B-1----:R-:W-:Y:S01]  /*7940*/  @!P5 FMUL R3, R3, R3 ;  /* 0x000000030303d220 */ /* 0x002fe20000400000 */
[----:B------:R-:W-:Y:S01]  /*7950*/  FSETP.GEU.AND P5, PT, R52, -126, PT ;  /* 0xc2fc00003400780b */ /* 0x000fe20003fae000 */
[----:B--2---:R-:W-:Y:S01]  /*7960*/  @!P4 FMUL R164, R164, R164 ;  /* 0x000000a4a4a4c220 */ /* 0x004fe20000400000 */
[----:B------:R-:W-:Y:S01]  /*7970*/  FSETP.GEU.AND P4, PT, R6, -126, PT ;  /* 0xc2fc00000600780b */ /* 0x000fe20003f8e000 */
[----:B------:R-:W-:Y:S01]  /*7980*/  @!P2 FMUL R163, R163, R163 ;  /* 0x000000a3a3a3a220 */ /* 0x000fe20000400000 */
[----:B------:R-:W-:-:S07]  /*7990*/  FSETP.GEU.AND P2, PT, R7, -126, PT ;  /* 0xc2fc00000700780b */ /* 0x000fce0003f4e000 */
[----:B------:R-:W-:Y:S01]  /*79a0*/  @!P6 FMUL R5, R5, 0.5 ;  /* 0x3f0000000505e820 */ /* 0x000fe20000400000 */
[----:B------:R-:W-:Y:S01]  /*79b0*/  @!P3 FMUL R4, R4, R4 ;  /* 0x000000040404b220 */ /* 0x000fe20000400000 */
[----:B------:R-:W-:Y:S01]  /*79c0*/  FSETP.GEU.AND P3, PT, R68, -126, PT ;  /* 0xc2fc00004400780b */ /* 0x000fe20003f6e000 */
[----:B------:R-:W-:Y:S01]  /*79d0*/  @!P5 FMUL R52, R52, 0.5 ;  /* 0x3f0000003434d820 */ /* 0x000fe20000400000 */
[----:B------:R-:W-:Y:S02]  /*79e0*/  @!P4 FMUL R6, R6, 0.5 ;  /* 0x3f0000000606c820 */ /* 0x000fe40000400000 */
[----:B------:R-:W1:Y:S01]  /*79f0*/  MUFU.EX2 R5, R5 ;  /* 0x0000000500057308 */ /* 0x000e620000000800 */
[----:B------:R-:W-:-:S07]  /*7a00*/  @!P2 FMUL R7, R7, 0.5 ;  /* 0x3f0000000707a820 */ /* 0x000fce0000400000 */
[----:B------:R-:W2:Y:S01]  /*7a10*/  MUFU.EX2 R52, R52 ;  /* 0x0000003400347308 */ /* 0x000ea20000000800 */
[----:B------:R-:W-:-:S07]  /*7a20*/  @!P3 FMUL R68, R68, 0.5 ;  /* 0x3f0000004444b820 */ /* 0x000fce0000400000 */
[----:B------:R-:W2:Y:S08]  /*7a30*/  MUFU.EX2 R6, R6 ;  /* 0x0000000600067308 */ /* 0x000eb00000000800 */
[----:B------:R-:W2:Y:S01]  /*7a40*/  MUFU.EX2 R7, R7 ;  /* 0x0000000700077308 */ /* 0x000ea20000000800 */
[----:B------:R-:W-:Y:S01]  /*7a50*/  FFMA R60, R72, UR39, -R0 ;  /* 0x00000027483c7c23 */ /* 0x000fe20008000800 */
[----:B-1----:R-:W-:Y:S01]  /*7a60*/  @!P6 FMUL R5, R5, R5 ;  /* 0x000000050505e220 */ /* 0x002fe20000400000 */
[----:B--2---:R-:W-:-:S05]  /*7a70*/  @!P5 FMUL R52, R52, R52 ;  /* 0x000000343434d220 */ /* 0x004fca0000400000 */
[----:B------:R1:W2:Y:S01]  /*7a80*/  MUFU.EX2 R162, R68 ;  /* 0x0000004400a27308 */ /* 0x0002a20000000800 */
[----:B------:R-:W-:Y:S01]  /*7a90*/  FSETP.GEU.AND P6, PT, R60, -126, PT ;  /* 0xc2fc00003c00780b */ /* 0x000fe20003fce000 */
[----:B------:R-:W-:Y:S01]  /*7aa0*/  @!P4 FMUL R6, R6, R6 ;  /* 0x000000060606c220 */ /* 0x000fe20000400000 */
[----:B------:R-:W-:Y:S01]  /*7ab0*/  FSETP.GEU.AND P5, PT, R8, -126, PT ;  /* 0xc2fc00000800780b */ /* 0x000fe20003fae000 */
[--C-:B------:R-:W-:Y:S01]  /*7ac0*/  FFMA R64, R85, UR39, -R0.reuse ;  /* 0x0000002755407c23 */ /* 0x100fe20008000800 */
[----:B------:R-:W-:Y:S01]  /*7ad0*/  FSETP.GEU.AND P4, PT, R76, -126, PT ;  /* 0xc2fc00004c00780b */ /* 0x000fe20003f8e000 */
[--C-:B------:R-:W-:Y:S01]  /*7ae0*/  FFMA R56, R133, UR39, -R0.reuse ;  /* 0x0000002785387c23 */ /* 0x100fe20008000800 */
[----:B------:R-:W5:Y:S01]  /*7af0*/  LDL.LU R72, [R1+0x114] ;  /* 0x0001140001487983 */ /* 0x000f620000300800 */
[----:B-1----:R-:W-:Y:S01]  /*7b00*/  FFMA R68, R80, UR39, -R0 ;  /* 0x0000002750447c23 */ /* 0x002fe20008000800 */
[----:B------:R-:W-:Y:S01]  /*7b10*/  @!P2 FMUL R7, R7, R7 ;  /* 0x000000070707a220 */ /* 0x000fe20000400000 */
[----:B--2---:R-:W-:-:S03]  /*7b20*/  @!P3 FMUL R162, R162, R162 ;  /* 0x000000a2a2a2b220 */ /* 0x004fc60000400000 */
[----:B------:R-:W-:Y:S01]  /*7b30*/  FSETP.GEU.AND P2, PT, R68, -126, PT ;  /* 0xc2fc00004400780b */ /* 0x000fe20003f4e000 */
[----:B------:R-:W-:Y:S01]  /*7b40*/  @!P6 FMUL R60, R60, 0.5 ;  /* 0x3f0000003c3ce820 */ /* 0x000fe20000400000 */
[----:B------:R-:W-:Y:S01]  /*7b50*/  FSETP.GEU.AND P3, PT, R9, -126, PT ;  /* 0xc2fc00000900780b */ /* 0x000fe20003f6e000 */
[----:B------:R-:W-:Y:S02]  /*7b60*/  @!P5 FMUL R8, R8, 0.5 ;  /* 0x3f0000000808d820 */ /* 0x000fe40000400000 */
[----:B------:R-:W-:Y:S01]  /*7b70*/  @!P4 FMUL R76, R76, 0.5 ;  /* 0x3f0000004c4cc820 */ /* 0x000fe20000400000 */
[--C-:B------:R-:W-:Y:S01]  /*7b80*/  FFMA R85, R117, UR39, -R0.reuse ;  /* 0x0000002775557c23 */ /* 0x100fe20008000800 */
[----:B------:R-:W2:Y:S01]  /*7b90*/  LDL.LU R73, [R1+0x110] ;  /* 0x0001100001497983 */ /* 0x000ea20000300800 */
[----:B------:R-:W1:Y:S01]  /*7ba0*/  MUFU.EX2 R60, R60 ;  /* 0x0000003c003c7308 */ /* 0x000e620000000800 */
[----:B------:R-:W-:Y:S02]  /*7bb0*/  FFMA R80, R105, UR39, -R0 ;  /* 0x0000002769507c23 */ /* 0x000fe40008000800 */
[----:B------:R-:W4:Y:S02]  /*7bc0*/  LDL.LU R93, [R1+0x104] ;  /* 0x00010400015d7983 */ /* 0x000f240000300800 */
[----:B------:R-:W-:-:S02]  /*7bd0*/  @!P2 FMUL R68, R68, 0.5 ;  /* 0x3f0000004444a820 */ /* 0x000fc40000400000 */
[----:B------:R-:W3:Y:S01]  /*7be0*/  LDL.LU R96, [R1+0x100] ;  /* 0x0001000001607983 */ /* 0x000ee20000300800 */
[----:B------:R-:W1:Y:S01]  /*7bf0*/  MUFU.EX2 R8, R8 ;  /* 0x0000000800087308 */ /* 0x000e620000000800 */
[----:B------:R-:W-:Y:S02]  /*7c00*/  @!P3 FMUL R9, R9, 0.5 ;  /* 0x3f0000000909b820 */ /* 0x000fe40000400000 */
[----:B------:R-:W5:Y:S04]  /*7c10*/  LDL.LU R97, [R1+0xf4] ;  /* 0x0000f40001617983 */ /* 0x000f680000300800 */
[----:B------:R-:W2:Y:S01]  /*7c20*/  LDL.LU R100, [R1+0xf0] ;  /* 0x0000f00001647983 */ /* 0x000ea20000300800 */
[----:B------:R-:W1:Y:S02]  /*7c30*/  MUFU.EX2 R161, R76 ;  /* 0x0000004c00a17308 */ /* 0x000e640000000800 */
[----:B-1----:R-:W-:-:S06]  /*7c40*/  @!P6 FMUL R60, R60, R60 ;  /* 0x0000003c3c3ce220 */ /* 0x002fcc0000400000 */
[----:B------:R-:W1:Y:S08]  /*7c50*/  MUFU.EX2 R68, R68 ;  /* 0x0000004400447308 */ /* 0x000e700000000800 */
[----:B------:R-:W1:Y:S01]  /*7c60*/  MUFU.EX2 R9, R9 ;  /* 0x0000000900097308 */ /* 0x000e620000000800 */
[----:B------:R-:W-:Y:S01]  /*7c70*/  FSETP.GEU.AND P6, PT, R10, -126, PT ;  /* 0xc2fc00000a00780b */ /* 0x000fe20003fce000 */
[----:B------:R-:W-:Y:S01]  /*7c80*/  @!P5 FMUL R8, R8, R8 ;  /* 0x000000080808d220 */ /* 0x000fe20000400000 */
[----:B------:R-:W-:Y:S01]  /*7c90*/  @!P4 FMUL R161, R161, R161 ;  /* 0x000000a1a1a1c220 */ /* 0x000fe20000400000 */
[----:B------:R-:W-:Y:S01]  /*7ca0*/  FSETP.GEU.AND P5, PT, R84, -126, PT ;  /* 0xc2fc00005400780b */ /* 0x000fe20003fae000 */
[----:B------:R-:W4:Y:S01]  /*7cb0*/  LDL.LU R101, [R1+0xe4] ;  /* 0x0000e40001657983 */ /* 0x000f220000300800 */
[----:B------:R-:W-:Y:S01]  /*7cc0*/  FSETP.GEU.AND P4, PT, R88, -126, PT ;  /* 0xc2fc00005800780b */ /* 0x000fe20003f8e000 */
[----:B-1----:R-:W-:Y:S01]  /*7cd0*/  @!P2 FMUL R68, R68, R68 ;  /* 0x000000444444a220 */ /* 0x002fe20000400000 */
[----:B------:R-:W-:Y:S01]  /*7ce0*/  FSETP.GEU.AND P2, PT, R158, -126, PT ;  /* 0xc2fc00009e00780b */ /* 0x000fe20003f4e000 */
[----:B------:R-:W-:Y:S01]  /*7cf0*/  FFMA R76, R112, UR39, -R0 ;  /* 0x00000027704c7c23 */ /* 0x000fe20008000800 */
[----:B------:R-:W3:Y:S01]  /*7d00*/  LDL.LU R104, [R1+0xe0] ;  /* 0x0000e00001687983 */ /* 0x000ee20000300800 */
[----:B------:R-:W-:Y:S01]  /*7d10*/  @!P3 FMUL R9, R9, R9 ;  /* 0x000000090909b220 */ /* 0x000fe20000400000 */
[----:B------:R-:W-:-:S02]  /*7d20*/  FSETP.GEU.AND P3, PT, R89, -126, PT ;  /* 0xc2fc00005900780b */ /* 0x000fc40003f6e000 */
[----:B------:R-:W-:-:S03]  /*7d30*/  @!P6 FMUL R10, R10, 0.5 ;  /* 0x3f0000000a0ae820 */ /* 0x000fc60000400000 */
[----:B------:R-:W-:Y:S02]  /*7d40*/  @!P5 FMUL R84, R84, 0.5 ;  /* 0x3f0000005454d820 */ /* 0x000fe40000400000 */
[----:B------:R-:W-:Y:S01]  /*7d50*/  @!P4 FMUL R88, R88, 0.5 ;  /* 0x3f0000005858c820 */ /* 0x000fe20000400000 */
[----:B------:R-:W5:Y:S01]  /*7d60*/  LDL.LU R105, [R1+0xd4] ;  /* 0x0000d40001697983 */ /* 0x000f620000300800 */
[----:B------:R-:W-:Y:S01]  /*7d70*/  @!P2 FMUL R158, R158, 0.5 ;  /* 0x3f0000009e9ea820 */ /* 0x000fe20000400000 */
[----:B------:R-:W-:Y:S02]  /*7d80*/  MUFU.EX2 R160, R84 ;  /* 0x0000005400a07308 */ /* 0x000fe40000000800 */
[----:B------:R-:W2:Y:S06]  /*7d90*/  LDL.LU R120, [R1+0xd0] ;  /* 0x0000d00001787983 */ /* 0x000eac0000300800 */
[----:B------:R-:W1:Y:S01]  /*7da0*/  MUFU.EX2 R10, R10 ;  /* 0x0000000a000a7308 */ /* 0x000e620000000800 */
[----:B------:R-:W-:-:S07]  /*7db0*/  @!P3 FMUL R89, R89, 0.5 ;  /* 0x3f0000005959b820 */ /* 0x000fce0000400000 */
[----:B------:R-:W1:Y:S08]  /*7dc0*/  MUFU.EX2 R172, R88 ;  /* 0x0000005800ac7308 */ /* 0x000e700000000800 */
[----:B------:R-:W1:Y:S08]  /*7dd0*/  MUFU.EX2 R158, R158 ;  /* 0x0000009e009e7308 */ /* 0x000e700000000800 */
[----:B------:R-:W1:Y:S02]  /*7de0*/  MUFU.EX2 R159, R89 ;  /* 0x00000059009f7308 */ /* 0x000e640000000800 */
[----:B-1----:R-:W-:Y:S01]  /*7df0*/  @!P6 FMUL R10, R10, R10 ;  /* 0x0000000a0a0ae220 */ /* 0x002fe20000400000 */
[----:B------:R-:W-:Y:S01]  /*7e00*/  @!P5 FMUL R160, R160, R160 ;  /* 0x000000a0a0a0d220 */ /* 0x000fe20000400000 */
[----:B------:R-:W-:Y:S01]  /*7e10*/  @!P4 FMUL R172, R172, R172 ;  /* 0x000000acacacc220 */ /* 0x000fe20000400000 */
[----:B------:R-:W-:-:S02]  /*7e20*/  FSETP.GEU.AND P6, PT, R11, -126, PT ;  /* 0xc2fc00000b00780b */ /* 0x000fc40003fce000 */
[----:B------:R-:W-:Y:S02]  /*7e30*/  FSETP.GEU.AND P5, PT, R12, -126, PT ;  /* 0xc2fc00000c00780b */ /* 0x000fe40003fae000 */
[----:B------:R-:W-:Y:S01]  /*7e40*/  FSETP.GEU.AND P4, PT, R13, -126, PT ;  /* 0xc2fc00000d00780b */ /* 0x000fe20003f8e000 */
[----:B------:R-:W-:Y:S01]  /*7e50*/  @!P2 FMUL R158, R158, R158 ;  /* 0x0000009e9e9ea220 */ /* 0x000fe20000400000 */
[----:B------:R-:W-:Y:S01]  /*7e60*/  FSETP.GEU.AND P2, PT, R15, -126, PT ;  /* 0xc2fc00000f00780b */ /* 0x000fe20003f4e000 */
[----:B------:R-:W-:Y:S01]  /*7e70*/  @!P3 FMUL R159, R159, R159 ;  /* 0x0000009f9f9fb220 */ /* 0x000fe20000400000 */
[----:B------:R-:W-:-:S05]  /*7e80*/  FSETP.GEU.AND P3, PT, R14, -126, PT ;  /* 0xc2fc00000e00780b */ /* 0x000fca0003f6e000 */
[----:B------:R-:W-:Y:S02]  /*7e90*/  @!P6 FMUL R11, R11, 0.5 ;  /* 0x3f0000000b0be820 */ /* 0x000fe40000400000 */
[----:B------:R-:W-:Y:S02]  /*7ea0*/  @!P5 FMUL R12, R12, 0.5 ;  /* 0x3f0000000c0cd820 */ /* 0x000fe40000400000 */
[----:B------:R-:W-:Y:S02]  /*7eb0*/  @!P4 FMUL R13, R13, 0.5 ;  /* 0x3f0000000d0dc820 */ /* 0x000fe40000400000 */
[----:B------:R-:W-:Y:S01]  /*7ec0*/  @!P2 FMUL R15, R15, 0.5 ;  /* 0x3f0000000f0fa820 */ /* 0x000fe20000400000 */
[----:B------:R-:W1:Y:S01]  /*7ed0*/  MUFU.EX2 R11, R11 ;  /* 0x0000000b000b7308 */ /* 0x000e620000000800 */
[----:B------:R-:W-:-:S07]  /*7ee0*/  @!P3 FMUL R14, R14, 0.5 ;  /* 0x3f0000000e0eb820 */ /* 0x000fce0000400000 */
[----:B------:R-:W1:Y:S08]  /*7ef0*/  MUFU.EX2 R12, R12 ;  /* 0x0000000c000c7308 */ /* 0x000e700000000800 */
        /* <DEDUP_REMOVED lines=15> */
[----:B------:R-:W-:Y:S01]  /*7ff0*/  @!P4 FMUL R80, R80, 0.5 ;  /* 0x3f0000005050c820 */ /* 0x000fe20000400000 */
[--C-:B------:R-:W-:Y:S01]  /*8000*/  FFMA R88, R108, UR39, -R0.reuse ;  /* 0x000000276c587c23 */ /* 0x100fe20008000800 */
[--C-:B------:R-:W-:Y:S01]  /*8010*/  FFMA R89, R109, UR39, -R0.reuse ;  /* 0x000000276d597c23 */ /* 0x100fe20008000800 */
[----:B------:R-:W-:Y:S01]  /*8020*/  FFMA R84, R116, UR39, -R0 ;  /* 0x0000002774547c23 */ /* 0x000fe20008000800 */
[----:B------:R-:W-:Y:S01]  /*8030*/  FADD R0, R171, R172 ;  /* 0x000000acab007221 */ /* 0x000fe20000000000 */
[----:B------:R-:W-:Y:S01]  /*8040*/  @!P2 FMUL R18, R18, 0.5 ;  /* 0x3f0000001212a820 */ /* 0x000fe20000400000 */
[----:B------:R-:W1:Y:S01]  /*8050*/  MUFU.EX2 R16, R16 ;  /* 0x0000001000107308 */ /* 0x000e620000000800 */
[----:B------:R-:W-:Y:S01]  /*8060*/  FADD R29, R164, R14 ;  /* 0x0000000ea41d7221 */ /* 0x000fe20000000000 */
[----:B------:R-:W-:Y:S01]  /*8070*/  FADD R28, R168, R15 ;  /* 0x0000000fa81c7221 */ /* 0x000fe20000000000 */
[----:B------:R-:W-:Y:S01]  /*8080*/  FADD R33, R157, R159 ;  /* 0x0000009f9d217221 */ /* 0x000fe20000000000 */
[----:B------:R-:W-:-:S04]  /*8090*/  @!P3 FMUL R121, R121, 0.5 ;  /* 0x3f0000007979b820 */ /* 0x000fc80000400000 */
[----:B------:R-:W-:Y:S01]  /*80a0*/  MUFU.EX2 R81, R81 ;  /* 0x0000005100517308 */ /* 0x000fe20000000800 */
[----:B------:R-:W-:Y:S01]  /*80b0*/  FADD R36, R0, R29 ;  /* 0x0000001d00247221 */ /* 0x000fe20000000000 */
[----:B------:R-:W4:Y:S04]  /*80c0*/  LDL.LU R108, [R1+0xc4] ;  /* 0x0000c400016c7983 */ /* 0x000f280000300800 */
[----:B------:R-:W3:Y:S02]  /*80d0*/  LDL.LU R109, [R1+0xc0] ;  /* 0x0000c000016d7983 */ /* 0x000ee40000300800 */
[----:B------:R-:W1:Y:S08]  /*80e0*/  MUFU.EX2 R80, R80 ;  /* 0x0000005000507308 */ /* 0x000e700000000800 */
[----:B------:R-:W1:Y:S02]  /*80f0*/  MUFU.EX2 R18, R18 ;  /* 0x0000001200127308 */ /* 0x000e640000000800 */
[----:B-1----:R-:W-:-:S06]  /*8100*/  @!P6 FMUL R16, R16, R16 ;  /* 0x000000101010e220 */ /* 0x002fcc0000400000 */
[----:B------:R-:W1:Y:S01]  /*8110*/  MUFU.EX2 R0, R121 ;  /* 0x0000007900007308 */ /* 0x000e620000000800 */
[----:B------:R-:W-:Y:S01]  /*8120*/  @!P4 FMUL R80, R80, R80 ;  /* 0x000000505050c220 */ /* 0x000fe20000400000 */
[----:B------:R-:W-:Y:S01]  /*8130*/  @!P5 FMUL R81, R81, R81 ;  /* 0x000000515151d220 */ /* 0x000fe20000400000 */
[----:B------:R-:W-:Y:S01]  /*8140*/  FSETP.GEU.AND P6, PT, R21, -126, PT ;  /* 0xc2fc00001500780b */ /* 0x000fe20003fce000 */
[----:B------:R-:W5:Y:S01]  /*8150*/  LDL.LU R112, [R1+0xb4] ;  /* 0x0000b40001707983 */ /* 0x000f620000300800 */
[----:B------:R-:W-:Y:S02]  /*8160*/  FSETP.GEU.AND P4, PT, R88, -126, PT ;  /* 0xc2fc00005800780b */ /* 0x000fe40003f8e000 */
[----:B------:R-:W-:Y:S01]  /*8170*/  FSETP.GEU.AND P5, PT, R17, -126, PT ;  /* 0xc2fc00001100780b */ /* 0x000fe20003fae000 */
[----:B------:R-:W-:Y:S01]  /*8180*/  @!P2 FMUL R18, R18, R18 ;  /* 0x000000121212a220 */ /* 0x000fe20000400000 */
[----:B------:R-:W-:Y:S01]  /*8190*/  FSETP.GEU.AND P2, PT, R89, -126, PT ;  /* 0xc2fc00005900780b */ /* 0x000fe20003f4e000 */
[----:B------:R-:W-:Y:S01]  /*81a0*/  FADD R29, R60, R16 ;  /* 0x000000103c1d7221 */ /* 0x000fe20000000000 */
[----:B------:R-:W2:Y:S01]  /*81b0*/  LDL.LU R113, [R1+0xb0] ;  /* 0x0000b00001717983 */ /* 0x000ea20000300800 */
[----:B-1----:R-:W-:Y:S01]  /*81c0*/  @!P3 FMUL R0, R0, R0 ;  /* 0x000000000000b220 */ /* 0x002fe20000400000 */
[----:B------:R-:W-:-:S03]  /*81d0*/  FSETP.GEU.AND P3, PT, R20, -126, PT ;  /* 0xc2fc00001400780b */ /* 0x000fc60003f6e000 */
[----:B------:R-:W-:Y:S02]  /*81e0*/  @!P6 FMUL R21, R21, 0.5 ;  /* 0x3f0000001515e820 */ /* 0x000fe40000400000 */
[----:B------:R-:W-:Y:S02]  /*81f0*/  @!P4 FMUL R88, R88, 0.5 ;  /* 0x3f0000005858c820 */ /* 0x000fe40000400000 */
[----:B------:R-:W-:Y:S02]  /*8200*/  @!P5 FMUL R17, R17, 0.5 ;  /* 0x3f0000001111d820 */ /* 0x000fe40000400000 */
[----:B------:R-:W-:Y:S01]  /*8210*/  @!P2 FMUL R89, R89, 0.5 ;  /* 0x3f0000005959a820 */ /* 0x000fe20000400000 */
[----:B------:R-:W-:Y:S01]  /*8220*/  FADD R29, R28, R29 ;  /* 0x0000001d1c1d7221 */ /* 0x000fe20000000000 */
[----:B------:R-:W1:Y:S01]  /*8230*/  MUFU.EX2 R21, R21 ;  /* 0x0000001500157308 */ /* 0x000e620000000800 */
[----:B------:R-:W4:Y:S01]  /*8240*/  LDL.LU R116, [R1+0xa4] ;  /* 0x0000a40001747983 */ /* 0x000f220000300800 */
[----:B------:R-:W-:-:S06]  /*8250*/  @!P3 FMUL R20, R20, 0.5 ;  /* 0x3f0000001414b820 */ /* 0x000fcc0000400000 */
[----:B------:R-:W1:Y:S08]  /*8260*/  MUFU.EX2 R88, R88 ;  /* 0x0000005800587308 */ /* 0x000e700000000800 */
[----:B------:R-:W1:Y:S08]  /*8270*/  MUFU.EX2 R17, R17 ;  /* 0x0000001100117308 */ /* 0x000e700000000800 */
[----:B------:R-:W1:Y:S02]  /*8280*/  MUFU.EX2 R89, R89 ;  /* 0x0000005900597308 */ /* 0x000e640000000800 */
[----:B-1----:R-:W-:Y:S01]  /*8290*/  @!P6 FMUL R21, R21, R21 ;  /* 0x000000151515e220 */ /* 0x002fe20000400000 */
[----:B------:R-:W-:Y:S01]  /*82a0*/  FADD R28, R4, R0 ;  /* 0x00000000041c7221 */ /* 0x000fe20000000000 */
[----:B------:R-:W-:Y:S01]  /*82b0*/  FADD R36, R36, R29 ;  /* 0x0000001d24247221 */ /* 0x000fe20000000000 */
[----:B------:R-:W3:Y:S03]  /*82c0*/  LDL.LU R117, [R1+0xa0] ;  /* 0x0000a00001757983 */ /* 0x000ee60000300800 */
[----:B------:R-:W1:Y:S01]  /*82d0*/  MUFU.EX2 R20, R20 ;  /* 0x0000001400147308 */ /* 0x000e620000000800 */
[----:B------:R-:W-:Y:S01]  /*82e0*/  @!P4 FMUL R88, R88, R88 ;  /* 0x000000585858c220 */ /* 0x000fe20000400000 */
[----:B------:R-:W-:Y:S01]  /*82f0*/  @!P5 FMUL R17, R17, R17 ;  /* 0x000000111111d220 */ /* 0x000fe20000400000 */
[----:B------:R-:W-:Y:S01]  /*8300*/  FSETP.GEU.AND P6, PT, R76, -126, PT ;  /* 0xc2fc00004c00780b */ /* 0x000fe20003fce000 */
[----:B------:R-:W-:Y:S01]  /*8310*/  @!P2 FMUL R89, R89, R89 ;  /* 0x000000595959a220 */ /* 0x000fe20000400000 */
[----:B------:R-:W-:Y:S01]  /*8320*/  FSETP.GEU.AND P4, PT, R19, -126, PT ;  /* 0xc2fc00001300780b */ /* 0x000fe20003f8e000 */
[----:B------:R-:W-:Y:S01]  /*8330*/  FADD R33, R33, R28 ;  /* 0x0000001c21217221 */ /* 0x000fe20000000000 */
[----:B------:R-:W-:Y:S01]  /*8340*/  FSETP.GEU.AND P5, PT, R22, -126, PT ;  /* 0xc2fc00001600780b */ /* 0x000fe20003fae000 */
[----:B------:R-:W-:Y:S01]  /*8350*/  FADD R29, R8, R18 ;  /* 0x00000012081d7221 */ /* 0x000fe20000000000 */
[----:B------:R-:W-:Y:S01]  /*8360*/  FSETP.GEU.AND P2, PT, R84, -126, PT ;  /* 0xc2fc00005400780b */ /* 0x000fe20003f4e000 */
[----:B------:R-:W-:Y:S01]  /*8370*/  FADD R40, R163, R21 ;  /* 0x00000015a3287221 */ /* 0x000fe20000000000 */
[----:B------:R-:W5:Y:S01]  /*8380*/  LDL.LU R136, [R1+0x94] ;  /* 0x0000940001887983 */ /* 0x000f620000300800 */
[----:B-1----:R-:W-:Y:S01]  /*8390*/  @!P3 FMUL R20, R20, R20 ;  /* 0x000000141414b220 */ /* 0x002fe20000400000 */
[----:B------:R-:W-:-:S03]  /*83a0*/  FSETP.GEU.AND P3, PT, R77, -126, PT ;  /* 0xc2fc00004d00780b */ /* 0x000fc60003f6e000 */
[----:B------:R-:W-:Y:S02]  /*83b0*/  @!P6 FMUL R76, R76, 0.5 ;  /* 0x3f0000004c4ce820 */ /* 0x000fe40000400000 */
[----:B------:R-:W-:Y:S01]  /*83c0*/  @!P4 FMUL R19, R19, 0.5 ;  /* 0x3f0000001313c820 */ /* 0x000fe20000400000 */
[----:B------:R-:W-:Y:S01]  /*83d0*/  FADD R28, R153, R80 ;  /* 0x00000050991c7221 */ /* 0x000fe20000000000 */
[----:B------:R-:W-:Y:S02]  /*83e0*/  @!P5 FMUL R22, R22, 0.5 ;  /* 0x3f0000001616d820 */ /* 0x000fe40000400000 */
[----:B------:R-:W1:Y:S01]  /*83f0*/  MUFU.EX2 R76, R76 ;  /* 0x0000004c004c7308 */ /* 0x000e620000000800 */
[----:B------:R-:W-:Y:S01]  /*8400*/  @!P2 FMUL R84, R84, 0.5 ;  /* 0x3f0000005454a820 */ /* 0x000fe20000400000 */
[----:B------:R-:W-:Y:S01]  /*8410*/  FADD R37, R167, R88 ;  /* 0x00000058a7257221 */ /* 0x000fe20000000000 */
[----:B------:R-:W2:Y:S01]  /*8420*/  LDL.LU R124, [R1+0x90] ;  /* 0x00009000017c7983 */ /* 0x000ea20000300800 */
[----:B------:R-:W-:-:S04]  /*8430*/  @!P3 FMUL R77, R77, 0.5 ;  /* 0x3f0000004d4db820 */ /* 0x000fc80000400000 */
[----:B------:R-:W1:Y:S01]  /*8440*/  MUFU.EX2 R19, R19 ;  /* 0x0000001300137308 */ /* 0x000e620000000800 */
[----:B------:R-:W-:Y:S01]  /*8450*/  FADD R28, R28, R29 ;  /* 0x0000001d1c1c7221 */ /* 0x000fe20000000000 */
[----:B------:R-:W4:Y:S06]  /*8460*/  LDL.LU R125, [R1+0x84] ;  /* 0x00008400017d7983 */ /* 0x000f2c0000300800 */
[----:B------:R-:W1:Y:S08]  /*8470*/  MUFU.EX2 R22, R22 ;  /* 0x0000001600167308 */ /* 0x000e700000000800 */
[----:B------:R-:W1:Y:S08]  /*8480*/  MUFU.EX2 R77, R77 ;  /* 0x0000004d004d7308 */ /* 0x000e700000000800 */
[----:B------:R-:W1:Y:S02]  /*8490*/  MUFU.EX2 R84, R84 ;  /* 0x0000005400547308 */ /* 0x000e640000000800 */
[----:B-1----:R-:W-:Y:S01]  /*84a0*/  @!P6 FMUL R76, R76, R76 ;  /* 0x0000004c4c4ce220 */ /* 0x002fe20000400000 */
[----:B------:R-:W-:Y:S01]  /*84b0*/  @!P4 FMUL R19, R19, R19 ;  /* 0x000000131313c220 */ /* 0x000fe20000400000 */
[----:B------:R-:W-:Y:S01]  /*84c0*/  @!P5 FMUL R22, R22, R22 ;  /* 0x000000161616d220 */ /* 0x000fe20000400000 */
[----:B------:R-:W-:Y:S01]  /*84d0*/  FSETP.GEU.AND P6, PT, R23, -126, PT ;  /* 0xc2fc00001700780b */ /* 0x000fe20003fce000 */
[----:B------:R-:W-:Y:S01]  /*84e0*/  FADD R29, R156, R158 ;  /* 0x0000009e9c1d7221 */ /* 0x000fe20000000000 */
[----:B------:R-:W-:Y:S01]  /*84f0*/  FSETP.GEU.AND P4, PT, R24, -126, PT ;  /* 0xc2fc00001800780b */ /* 0x000fe20003f8e000 */
[----:B------:R-:W-:Y:S01]  /*8500*/  FADD R33, R33, R28 ;  /* 0x0000001c21217221 */ /* 0x000fe20000000000 */
[----:B------:R-:W-:Y:S01]  /*8510*/  FSETP.GEU.AND P5, PT, R44, -126, PT ;  /* 0xc2fc00002c00780b */ /* 0x000fe20003fae000 */
[----:B------:R-:W-:Y:S01]  /*8520*/  @!P3 FMUL R77, R77, R77 ;  /* 0x0000004d4d4db220 */ /* 0x000fe20000400000 */
[----:B------:R-:W-:Y:S01]  /*8530*/  FSETP.GEU.AND P3, PT, R25, -126, PT ;  /* 0xc2fc00001900780b */ /* 0x000fe20003f6e000 */
[----:B------:R-:W3:Y:S01]  /*8540*/  LDL.LU R128, [R1+0x80] ;  /* 0x0000800001807983 */ /* 0x000ee20000300800 */
[----:B------:R-:W-:Y:S01]  /*8550*/  @!P2 FMUL R84, R84, R84 ;  /* 0x000000545454a220 */ /* 0x000fe20000400000 */
[----:B------:R-:W-:Y:S01]  /*8560*/  FSETP.GEU.AND P2, PT, R45, -126, PT ;  /* 0xc2fc00002d00780b */ /* 0x000fe20003f4e000 */
[----:B------:R-:W-:Y:S01]  /*8570*/  FADD R29, R29, R40 ;  /* 0x000000281d1d7221 */ /* 0x000fe20000000000 */
[----:B------:R-:W-:-:S02]  /*8580*/  FADD R40, R161, R20 ;  /* 0x00000014a1287221 */ /* 0x000fc40000000000 */
[----:B------:R-:W-:Y:S02]  /*8590*/  @!P6 FMUL R23, R23, 0.5 ;  /* 0x3f0000001717e820 */ /* 0x000fe40000400000 */
[----:B------:R-:W-:Y:S02]  /*85a0*/  @!P4 FMUL R24, R24, 0.5 ;  /* 0x3f0000001818c820 */ /* 0x000fe40000400000 */
[----:B------:R-:W-:Y:S01]  /*85b0*/  @!P5 FMUL R44, R44, 0.5 ;  /* 0x3f0000002c2cd820 */ /* 0x000fe20000400000 */
[----:B------:R-:W-:Y:S01]  /*85c0*/  FADD R37, R37, R40 ;  /* 0x0000002825257221 */ /* 0x000fe20000000000 */
[----:B------:R-:W-:Y:S01]  /*85d0*/  @!P3 FMUL R25, R25, 0.5 ;  /* 0x3f0000001919b820 */ /* 0x000fe20000400000 */
[----:B------:R-:W5:Y:S01]  /*85e0*/  LDL.LU R129, [R1+0x74] ;  /* 0x0000740001817983 */ /* 0x000f620000300800 */
[----:B------:R-:W1:Y:S01]  /*85f0*/  MUFU.EX2 R23, R23 ;  /* 0x0000001700177308 */ /* 0x000e620000000800 */
[----:B------:R-:W-:Y:S01]  /*8600*/  FADD R28, R29, R37 ;  /* 0x000000251d1c7221 */ /* 0x000fe20000000000 */
[----:B------:R-:W-:Y:S01]  /*8610*/  @!P2 FMUL R45, R45, 0.5 ;  /* 0x3f0000002d2da820 */ /* 0x000fe20000400000 */
[----:B------:R-:W-:Y:S01]  /*8620*/  FADD R29, R2, R11 ;  /* 0x0000000b021d7221 */ /* 0x000fe20000000000 */
[----:B------:R-:W-:-:S04]  /*8630*/  FADD R40, R5, R17 ;  /* 0x0000001105287221 */ /* 0x000fc80000000000 */
[----:B------:R-:W1:Y:S01]  /*8640*/  MUFU.EX2 R24, R24 ;  /* 0x0000001800187308 */ /* 0x000e620000000800 */
[----:B------:R-:W-:Y:S01]  /*8650*/  FADD R37, R152, R89 ;  /* 0x0000005998257221 */ /* 0x000fe20000000000 */
[----:B------:R-:W-:-:S06]  /*8660*/  FADD R29, R29, R40 ;  /* 0x000000281d1d7221 */ /* 0x000fcc0000000000 */
[----:B------:R-:W1:Y:S01]  /*8670*/  MUFU.EX2 R44, R44 ;  /* 0x0000002c002c7308 */ /* 0x000e620000000800 */
[----:B------:R-:W-:Y:S01]  /*8680*/  FADD R40, R9, R19 ;  /* 0x0000001309287221 */ /* 0x000fe20000000000 */
[----:B------:R-:W2:Y:S06]  /*8690*/  LDL.LU R132, [R1+0x70] ;  /* 0x0000700001847983 */ /* 0x000eac0000300800 */
[----:B------:R-:W1:Y:S01]  /*86a0*/  MUFU.EX2 R25, R25 ;  /* 0x0000001900197308 */ /* 0x000e620000000800 */
[----:B------:R-:W-:-:S07]  /*86b0*/  FADD R40, R37, R40 ;  /* 0x0000002825287221 */ /* 0x000fce0000000000 */
[----:B------:R-:W1:Y:S01]  /*86c0*/  MUFU.EX2 R45, R45 ;  /* 0x0000002d002d7308 */ /* 0x000e620000000800 */
[----:B------:R-:W-:Y:S01]  /*86d0*/  FADD R29, R29, R40 ;  /* 0x000000281d1d7221 */ /* 0x000fe20000000000 */
[----:B------:R-:W-:Y:S01]  /*86e0*/  FADD R37, R170, R12 ;  /* 0x0000000caa257221 */ /* 0x000fe20000000000 */
[----:B------:R-:W-:Y:S01]  /*86f0*/  FADD R40, R52, R22 ;  /* 0x0000001634287221 */ /* 0x000fe20000000000 */
[----:B-1----:R-:W-:Y:S01]  /*8700*/  @!P6 FMUL R23, R23, R23 ;  /* 0x000000171717e220 */ /* 0x002fe20000400000 */
[----:B------:R-:W-:Y:S01]  /*8710*/  @!P4 FMUL R24, R24, R24 ;  /* 0x000000181818c220 */ /* 0x000fe20000400000 */
[----:B------:R-:W-:Y:S01]  /*8720*/  @!P5 FMUL R44, R44, R44 ;  /* 0x0000002c2c2cd220 */ /* 0x000fe20000400000 */
[----:B------:R-:W-:Y:S01]  /*8730*/  FSETP.GEU.AND P4, PT, R92, -126, PT ;  /* 0xc2fc00005c00780b */ /* 0x000fe20003f8e000 */
[----:B------:R-:W4:Y:S01]  /*8740*/  LDL.LU R133, [R1+0x64] ;  /* 0x0000640001857983 */ /* 0x000f220000300800 */
[----:B------:R-:W-:Y:S01]  /*8750*/  FSETP.GEU.AND P5, PT, R56, -126, PT ;  /* 0xc2fc00003800780b */ /* 0x000fe20003fae000 */
[----:B------:R-:W-:Y:S01]  /*8760*/  FADD R37, R37, R40 ;  /* 0x0000002825257221 */ /* 0x000fe20000000000 */
[----:B------:R-:W-:Y:S01]  /*8770*/  FADD R40, R166, R76 ;  /* 0x0000004ca6287221 */ /* 0x000fe20000000000 */
[----:B------:R-:W-:Y:S01]  /*8780*/  FADD R41, R68, R23 ;  /* 0x0000001744297221 */ /* 0x000fe20000000000 */
[----:B------:R-:W-:Y:S01]  /*8790*/  @!P3 FMUL R25, R25, R25 ;  /* 0x000000191919b220 */ /* 0x000fe20000400000 */
[----:B------:R-:W-:Y:S01]  /*87a0*/  FSETP.GEU.AND P6, PT, R64, -126, PT ;  /* 0xc2fc00004000780b */ /* 0x000fe20003fce000 */
[----:B------:R-:W-:Y:S01]  /*87b0*/  @!P2 FMUL R45, R45, R45 ;  /* 0x0000002d2d2da220 */ /* 0x000fe20000400000 */
[----:B------:R-:W-:Y:S01]  /*87c0*/  FSETP.GEU.AND P3, PT, R85, -126, PT ;  /* 0xc2fc00005500780b */ /* 0x000fe20003f6e000 */
[----:B------:R-:W-:Y:S01]  /*87d0*/  FADD R48, R10, R44 ;  /* 0x0000002c0a307221 */ /* 0x000fe20000000000 */
[----:B------:R-:W-:Y:S01]  /*87e0*/  FSETP.GEU.AND P2, PT, R57, -126, PT ;  /* 0xc2fc00003900780b */ /* 0x000fe20003f4e000 */
[----:B------:R-:W-:Y:S01]  /*87f0*/  FADD R40, R40, R41 ;  /* 0x0000002928287221 */ /* 0x000fe20000000000 */
[----:B------:R-:W-:Y:S01]  /*8800*/  FADD R41, R6, R24 ;  /* 0x0000001806297221 */ /* 0x000fe20000000000 */
[----:B------:R-:W-:Y:S01]  /*8810*/  @!P4 FMUL R92, R92, 0.5 ;  /* 0x3f0000005c5cc820 */ /* 0x000fe20000400000 */
[----:B------:R-:W3:Y:S01]  /*8820*/  LDL.LU R137, [R1+0x60] ;  /* 0x0000600001897983 */ /* 0x000ee20000300800 */
[----:B------:R-:W-:Y:S01]  /*8830*/  FADD R37, R37, R40 ;  /* 0x0000002825257221 */ /* 0x000fe20000000000 */
[----:B------:R-:W-:Y:S01]  /*8840*/  FADD R40, R155, R13 ;  /* 0x0000000d9b287221 */ /* 0x000fe20000000000 */
[----:B------:R-:W-:-:S02]  /*8850*/  @!P5 FMUL R56, R56, 0.5 ;  /* 0x3f0000003838d820 */ /* 0x000fc40000400000 */
[----:B------:R-:W-:Y:S01]  /*8860*/  @!P6 FMUL R64, R64, 0.5 ;  /* 0x3f0000004040e820 */ /* 0x000fe20000400000 */
[----:B------:R-:W1:Y:S01]  /*8870*/  MUFU.EX2 R92, R92 ;  /* 0x0000005c005c7308 */ /* 0x000e620000000800 */
[----:B------:R-:W-:Y:S01]  /*8880*/  FADD R40, R40, R41 ;  /* 0x0000002928287221 */ /* 0x000fe20000000000 */
[----:B------:R-:W-:Y:S01]  /*8890*/  FADD R41, R32, R77 ;  /* 0x0000004d20297221 */ /* 0x000fe20000000000 */
[----:B------:R-:W-:Y:S01]  /*88a0*/  @!P3 FMUL R85, R85, 0.5 ;  /* 0x3f0000005555b820 */ /* 0x000fe20000400000 */
[----:B------:R-:W-:Y:S01]  /*88b0*/  @!P2 FMUL R57, R57, 0.5 ;  /* 0x3f0000003939a820 */ /* 0x000fe20000400000 */
[----:B------:R-:W-:Y:S01]  /*88c0*/  FADD R49, R160, R45 ;  /* 0x0000002da0317221 */ /* 0x000fe20000000000 */
[----:B------:R-:W-:Y:S01]  /*88d0*/  FADD R41, R41, R48 ;  /* 0x0000003029297221 */ /* 0x000fe20000000000 */
[----:B------:R-:W5:Y:S01]  /*88e0*/  LDL.LU R140, [R1+0x54] ;  /* 0x00005400018c7983 */ /* 0x000f620000300800 */
[----:B------:R-:W1:Y:S01]  /*88f0*/  MUFU.EX2 R56, R56 ;  /* 0x0000003800387308 */ /* 0x000e620000000800 */
[----:B------:R-:W-:Y:S01]  /*8900*/  FADD R48, R162, R25 ;  /* 0x00000019a2307221 */ /* 0x000fe20000000000 */
[----:B------:R-:W-:Y:S01]  /*8910*/  FADD R40, R40, R41 ;  /* 0x0000002928287221 */ /* 0x000fe20000000000 */
[----:B------:R-:W-:Y:S01]  /*8920*/  FADD R41, R169, R81 ;  /* 0x00000051a9297221 */ /* 0x000fe20000000000 */
[----:B------:R-:W2:Y:S04]  /*8930*/  LDL.LU R141, [R1+0x50] ;  /* 0x00005000018d7983 */ /* 0x000ea80000300800 */
[----:B------:R-:W1:Y:S01]  /*8940*/  MUFU.EX2 R64, R64 ;  /* 0x0000004000407308 */ /* 0x000e620000000800 */
[----:B------:R-:W-:-:S07]  /*8950*/  FADD R41, R41, R48 ;  /* 0x0000003029297221 */ /* 0x000fce0000000000 */
[----:B------:R-:W1:Y:S01]  /*8960*/  MUFU.EX2 R85, R85 ;  /* 0x0000005500557308 */ /* 0x000e620000000800 */
[----:B------:R-:W-:-:S07]  /*8970*/  FADD R48, R165, R84 ;  /* 0x00000054a5307221 */ /* 0x000fce0000000000 */
[----:B------:R-:W1:Y:S01]  /*8980*/  MUFU.EX2 R57, R57 ;  /* 0x0000003900397308 */ /* 0x000e620000000800 */
[----:B------:R-:W-:Y:S01]  /*8990*/  FADD R48, R48, R49 ;  /* 0x0000003130307221 */ /* 0x000fe20000000000 */
[----:B-1----:R-:W-:Y:S01]  /*89a0*/  @!P4 FMUL R92, R92, R92 ;  /* 0x0000005c5c5cc220 */ /* 0x002fe20000400000 */
[----:B------:R-:W-:Y:S01]  /*89b0*/  @!P5 FMUL R56, R56, R56 ;  /* 0x000000383838d220 */ /* 0x000fe20000400000 */
[----:B------:R-:W4:Y:S01]  /*89c0*/  LDL.LU R144, [R1+0x44] ;  /* 0x0000440001907983 */ /* 0x000f220000300800 */
[----:B------:R-:W-:Y:S01]  /*89d0*/  FADD R41, R41, R48 ;  /* 0x0000003029297221 */ /* 0x000fe20000000000 */
[----:B------:R-:W-:Y:S01]  /*89e0*/  FADD R48, R154, R92 ;  /* 0x0000005c9a307221 */ /* 0x000fe20000000000 */
[----:B------:R-:W-:Y:S01]  /*89f0*/  FADD R49, R7, R56 ;  /* 0x0000003807317221 */ /* 0x000fe20000000000 */
[----:B------:R-:W-:Y:S01]  /*8a00*/  @!P6 FMUL R64, R64, R64 ;  /* 0x000000404040e220 */ /* 0x000fe20000400000 */
[----:B------:R-:W-:Y:S01]  /*8a10*/  @!P3 FMUL R85, R85, R85 ;  /* 0x000000555555b220 */ /* 0x000fe20000400000 */
[----:B------:R-:W3:Y:S01]  /*8a20*/  LDL.LU R145, [R1+0x40] ;  /* 0x0000400001917983 */ /* 0x000ee20000300800 */
[----:B------:R-:W-:-:S02]  /*8a30*/  FADD R48, R48, R49 ;  /* 0x0000003130307221 */ /* 0x000fc40000000000 */
[----:B------:R-:W-:Y:S01]  /*8a40*/  FADD R49, R3, R85 ;  /* 0x0000005503317221 */ /* 0x000fe20000000000 */
[----:B------:R-:W5:Y:S01]  /*8a50*/  LDL.LU R148, [R1+0x34] ;  /* 0x0000340001947983 */ /* 0x000f620000300800 */
[----:B------:R-:W-:Y:S01]  /*8a60*/  @!P2 FMUL R57, R57, R57 ;  /* 0x000000393939a220 */ /* 0x000fe20000400000 */
[----:B------:R-:W-:Y:S02]  /*8a70*/  FADD R33, R33, R40 ;  /* 0x0000002821217221 */ /* 0x000fe40000000000 */
[----:B------:R-:W2:Y:S01]  /*8a80*/  LDL.LU R149, [R1+0x30] ;  /* 0x0000300001957983 */ /* 0x000ea20000300800 */
[----:B------:R-:W-:Y:S01]  /*8a90*/  FADD R53, R64, R57 ;  /* 0x0000003940357221 */ /* 0x000fe20000000000 */
[----:B------:R-:W-:Y:S02]  /*8aa0*/  FADD R41, R28, R41 ;  /* 0x000000291c297221 */ /* 0x000fe40000000000 */
[----:B------:R-:W4:Y:S01]  /*8ab0*/  LDL.LU R121, [R1+0x24] ;  /* 0x0000240001797983 */ /* 0x000f220000300800 */
[----:B------:R-:W-:Y:S01]  /*8ac0*/  FADD R49, R49, R53 ;  /* 0x0000003531317221 */ /* 0x000fe20000000000 */
[----:B------:R-:W-:-:S02]  /*8ad0*/  FADD R36, R36, R37 ;  /* 0x0000002524247221 */ /* 0x000fc40000000000 */
[----:B------:R-:W3:Y:S01]  /*8ae0*/  LDL.LU R53, [R1+0x20] ;  /* 0x0000200001357983 */ /* 0x000ee20000300800 */
[----:B------:R-:W-:-:S03]  /*8af0*/  FADD R48, R48, R49 ;  /* 0x0000003130307221 */ /* 0x000fc60000000000 */
[----:B------:R-:W5:Y:S01]  /*8b00*/  LDL.LU R49, [R1+0x14] ;  /* 0x0000140001317983 */ /* 0x000f620000300800 */
[----:B------:R-:W-:Y:S01]  /*8b10*/  FADD R29, R29, R48 ;  /* 0x000000301d1d7221 */ /* 0x000fe20000000000 */
[----:B------:R-:W-:Y:S02]  /*8b20*/  FADD R36, R36, R41 ;  /* 0x0000002924247221 */ /* 0x000fe40000000000 */
[----:B------:R-:W2:Y:S01]  /*8b30*/  LDL.LU R28, [R1+0x10] ;  /* 0x00001000011c7983 */ /* 0x000ea20000300800 */
[----:B------:R-:W-:-:S03]  /*8b40*/  FADD R29, R33, R29 ;  /* 0x0000001d211d7221 */ /* 0x000fc60000000000 */
[----:B------:R-:W4:Y:S04]  /*8b50*/  LDL.LU R33, [R1+0x4] ;  /* 0x0000040001217983 */ /* 0x000f280000300800 */
[----:B------:R-:W4:Y:S01]  /*8b60*/  LDL.LU R41, [R1] ;  /* 0x0000000001297983 */ /* 0x000f220000300800 */
        /* <DEDUP_REMOVED lines=61> */
[----:B------:R-:W-:Y:S01]  /*8f40*/  FMNMX R37, R147, R37, !PT ;  /* 0x0000002593257209 */ /* 0x000fe20007800000 */
[----:B------:R-:W-:-:S03]  /*8f50*/  FMUL R174, R174, UR39 ;  /* 0x00000027aeae7c20 */ /* 0x000fc60008400000 */
[----:B------:R-:W-:Y:S02]  /*8f60*/  FMNMX R37, R150, R37, !PT ;  /* 0x0000002596257209 */ /* 0x000fe40007800000 */
[----:B------:R-:W-:Y:S02]  /*8f70*/  FSETP.GEU.AND P2, PT, R174, -126, PT ;  /* 0xc2fc0000ae00780b */ /* 0x000fe40003f4e000 */
[----:B------:R-:W-:-:S05]  /*8f80*/  FMNMX R37, R151, R37, !PT ;  /* 0x0000002597257209 */ /* 0x000fca0007800000 */
[----:B------:R-:W1:Y:S06]  /*8f90*/  SHFL.BFLY PT, R40, R37, 0x1, 0x1f ;  /* 0x0c201f0025287f89 */ /* 0x000e6c00000e0000 */
[----:B------:R-:W-:-:S04]  /*8fa0*/  @!P2 FMUL R174, R174, 0.5 ;  /* 0x3f000000aeaea820 */ /* 0x000fc80000400000 */
[----:B------:R-:W3:Y:S01]  /*8fb0*/  MUFU.EX2 R48, R174 ;  /* 0x000000ae00307308 */ /* 0x000ee20000000800 */
[----:B-1----:R-:W-:Y:S01]  /*8fc0*/  FMNMX R40, R37, R40, !PT ;  /* 0x0000002825287209 */ /* 0x002fe20007800000 */
[----:B---3--:R-:W-:-:S04]  /*8fd0*/  @!P2 FMUL R48, R48, R48 ;  /* 0x000000303030a220 */ /* 0x008fc80000400000 */
[----:B------:R-:W1:Y:S01]  /*8fe0*/  SHFL.BFLY PT, R37, R40, 0x2, 0x1f ;  /* 0x0c401f0028257f89 */ /* 0x000e6200000e0000 */
[-C--:B-----5:R-:W-:Y:S01]  /*8ff0*/  FMUL R49, R49, R48.reuse ;  /* 0x0000003031317220 */ /* 0x0a0fe20000400000 */
[-C--:B------:R-:W-:Y:S01]  /*9000*/  FMUL R53, R53, R48.reuse ;  /* 0x0000003035357220 */ /* 0x080fe20000400000 */
[-C--:B--2---:R-:W-:Y:S01]  /*9010*/  FMUL R28, R28, R48.reuse ;  /* 0x000000301c1c7220 */ /* 0x084fe20000400000 */
[-C--:B----4-:R-:W-:Y:S01]  /*9020*/  FMUL R33, R33, R48.reuse ;  /* 0x0000003021217220 */ /* 0x090fe20000400000 */
[-C--:B------:R-:W-:Y:S01]  /*9030*/  FMUL R41, R41, R48.reuse ;  /* 0x0000003029297220 */ /* 0x080fe20000400000 */
[-C--:B------:R-:W-:Y:S01]  /*9040*/  FMUL R121, R121, R48.reuse ;  /* 0x0000003079797220 */ /* 0x080fe20000400000 */
[-C--:B------:R-:W-:Y:S01]  /*9050*/  FMUL R149, R149, R48.reuse ;  /* 0x0000003095957220 */ /* 0x080fe20000400000 */
[-C--:B------:R-:W-:Y:S02]  /*9060*/  FMUL R148, R148, R48.reuse ;  /* 0x0000003094947220 */ /* 0x080fe40000400000 */
[----:B------:R-:W-:Y:S01]  /*9070*/  STL [R1], R41 ;  /* 0x0000002901007387 */ /* 0x000fe20000100800 */
[----:B------:R-:W-:-:S03]  /*9080*/  FMUL R145, R145, R48 ;  /* 0x0000003091917220 */ /* 0x000fc60000400000 */
[----:B------:R-:W-:Y:S01]  /*9090*/  STL [R1+0x4], R33 ;  /* 0x0000042101007387 */ /* 0x000fe20000100800 */
        /* <DEDUP_REMOVED lines=20> */
[----:B-1----:R-:W-:Y:S01]  /*91e0*/  FMNMX R174, R40, R37, !PT ;  /* 0x0000002528ae7209 */ /* 0x002fe20007800000 */
[-C--:B------:R-:W-:Y:S02]  /*91f0*/  FMUL R136, R136, R48.reuse ;  /* 0x0000003088887220 */ /* 0x080fe40000400000 */
[----:B------:R-:W-:Y:S01]  /*9200*/  STL [R1+0x60], R137 ;  /* 0x0000608901007387 */ /* 0x000fe20000100800 */
[----:B------:R-:W-:-:S03]  /*9210*/  FMUL R117, R117, R48 ;  /* 0x0000003075757220 */ /* 0x000fc60000400000 */
[----:B------:R-:W-:Y:S01]  /*9220*/  STL [R1+0x64], R133 ;  /* 0x0000648501007387 */ /* 0x000fe20000100800 */
[----:B------:R-:W-:-:S03]  /*9230*/  FMUL R116, R116, R48 ;  /* 0x0000003074747220 */ /* 0x000fc60000400000 */
[----:B------:R-:W-:Y:S01]  /*9240*/  STL [R1+0x70], R132 ;  /* 0x0000708401007387 */ /* 0x000fe20000100800 */
[----:B------:R-:W-:-:S03]  /*9250*/  FSETP.NEU.AND P2, PT, R174, -INF , PT ;  /* 0xff800000ae00780b */ /* 0x000fc60003f4d000 */
[----:B------:R-:W-:Y:S04]  /*9260*/  STL [R1+0x74], R129 ;  /* 0x0000748101007387 */ /* 0x000fe80000100800 */
[----:B------:R-:W-:Y:S04]  /*9270*/  STL [R1+0x80], R128 ;  /* 0x0000808001007387 */ /* 0x000fe80000100800 */
[----:B------:R-:W-:Y:S04]  /*9280*/  STL [R1+0x84], R125 ;  /* 0x0000847d01007387 */ /* 0x000fe80000100800 */
[----:B------:R-:W-:Y:S04]  /*9290*/  STL [R1+0x90], R124 ;  /* 0x0000907c01007387 */ /* 0x000fe80000100800 */
[----:B------:R-:W-:Y:S04]  /*92a0*/  STL [R1+0x94], R136 ;  /* 0x0000948801007387 */ /* 0x000fe80000100800 */
[----:B------:R-:W-:Y:S04]  /*92b0*/  STL [R1+0xa0], R117 ;  /* 0x0000a07501007387 */ /* 0x000fe80000100800 */
[----:B------:R1:W-:Y:S02]  /*92c0*/  STL [R1+0xa4], R116 ;  /* 0x0000a47401007387 */ /* 0x0003e40000100800 */
[----:B-1----:R-:W-:-:S05]  /*92d0*/  FSEL R116, R174, RZ, P2 ;  /* 0x000000ffae747208 */ /* 0x002fca0001000000 */
[----:B------:R-:W-:-:S04]  /*92e0*/  FMUL R28, R116, UR39 ;  /* 0x00000027741c7c20 */ /* 0x000fc80008400000 */
[--C-:B------:R-:W-:Y:S01]  /*92f0*/  FFMA R30, R30, UR39, -R28.reuse ;  /* 0x000000271e1e7c23 */ /* 0x100fe2000800081c */
[----:B------:R-:W-:-:S04]  /*9300*/  FFMA R26, R26, UR39, -R28 ;  /* 0x000000271a1a7c23 */ /* 0x000fc8000800081c */
[----:B------:R-:W-:Y:S02]  /*9310*/  FSETP.GEU.AND P4, PT, R30, -126, PT ;  /* 0xc2fc00001e00780b */ /* 0x000fe40003f8e000 */
[----:B------:R-:W-:Y:S01]  /*9320*/  FSETP.GEU.AND P2, PT, R26, -126, PT ;  /* 0xc2fc00001a00780b */ /* 0x000fe20003f4e000 */
[----:B------:R-:W-:Y:S01]  /*9330*/  FFMA R40, R31, UR39, -R28 ;  /* 0x000000271f287c23 */ /* 0x000fe2000800081c */
[----:B------:R-:W-:-:S09]  /*9340*/  FADD R29, R36, R29 ;  /* 0x0000001d241d7221 */ /* 0x000fd20000000000 */
[----:B------:R-:W-:Y:S02]  /*9350*/  @!P4 FMUL R30, R30, 0.5 ;  /* 0x3f0000001e1ec820 */ /* 0x000fe40000400000 */
[----:B------:R-:W-:Y:S02]  /*9360*/  @!P2 FMUL R26, R26, 0.5 ;  /* 0x3f0000001a1aa820 */ /* 0x000fe40000400000 */
[----:B------:R-:W1:Y:S01]  /*9370*/  MUFU.EX2 R31, R30 ;  /* 0x0000001e001f7308 */ /* 0x000e620000000800 */
[----:B------:R-:W-:-:S07]  /*9380*/  FFMA R179, R48, R179, R29 ;  /* 0x000000b330b37223 */ /* 0x000fce000000001d */
[----:B------:R-:W2:Y:S01]  /*9390*/  MUFU.EX2 R29, R26 ;  /* 0x0000001a001d7308 */ /* 0x000ea20000000800 */
[--C-:B------:R-:W-:Y:S01]  /*93a0*/  FFMA R39, R39, UR39, -R28.reuse ;  /* 0x0000002727277c23 */ /* 0x100fe2000800081c */
[--C-:B------:R-:W-:Y:S01]  /*93b0*/  FFMA R35, R35, UR39, -R28.reuse ;  /* 0x0000002723237c23 */ /* 0x100fe2000800081c */
[--C-:B------:R-:W-:Y:S01]  /*93c0*/  FFMA R41, R34, UR39, -R28.reuse ;  /* 0x0000002722297c23 */ /* 0x100fe2000800081c */
[----:B-1----:R-:W-:Y:S02]  /*93d0*/  @!P4 FMUL R31, R31, R31 ;  /* 0x0000001f1f1fc220 */ /* 0x002fe40000400000 */
[----:B------:R-:W-:Y:S02]  /*93e0*/  FSETP.GEU.AND P4, PT, R39, -126, PT ;  /* 0xc2fc00002700780b */ /* 0x000fe40003f8e000 */
[----:B------:R-:W-:Y:S01]  /*93f0*/  FSETP.GEU.AND P6, PT, R41, -126, PT ;  /* 0xc2fc00002900780b */ /* 0x000fe20003fce000 */
[----:B--2---:R-:W-:Y:S01]  /*9400*/  @!P2 FMUL R29, R29, R29 ;  /* 0x0000001d1d1da220 */ /* 0x004fe20000400000 */
[----:B------:R-:W-:Y:S01]  /*9410*/  FSETP.GEU.AND P2, PT, R35, -126, PT ;  /* 0xc2fc00002300780b */ /* 0x000fe20003f4e000 */
[--C-:B------:R-:W-:Y:S01]  /*9420*/  FFMA R34, R38, UR39, -R28.reuse ;  /* 0x0000002726227c23 */ /* 0x100fe2000800081c */
[----:B------:R-:W-:-:S07]  /*9430*/  FFMA R38, R43, UR39, -R28 ;  /* 0x000000272b267c23 */ /* 0x000fce000800081c */
[----:B------:R-:W-:-:S04]  /*9440*/  @!P4 FMUL R39, R39, 0.5 ;  /* 0x3f0000002727c820 */ /* 0x000fc80000400000 */
[----:B------:R-:W1:Y:S01]  /*9450*/  MUFU.EX2 R43, R39 ;  /* 0x00000027002b7308 */ /* 0x000e620000000800 */
[----:B------:R-:W-:Y:S01]  /*9460*/  @!P6 FMUL R41, R41, 0.5 ;  /* 0x3f0000002929e820 */ /* 0x000fe20000400000 */
[----:B------:R-:W-:-:S06]  /*9470*/  @!P2 FMUL R35, R35, 0.5 ;  /* 0x3f0000002323a820 */ /* 0x000fcc0000400000 */
[----:B------:R-:W2:Y:S01]  /*9480*/  MUFU.EX2 R36, R35 ;  /* 0x0000002300247308 */ /* 0x000ea20000000800 */
[----:B------:R-:W-:Y:S01]  /*9490*/  FFMA R33, R50, UR39, -R28 ;  /* 0x0000002732217c23 */ /* 0x000fe2000800081c */
[----:B------:R-:W-:-:S06]  /*94a0*/  FSETP.GEU.AND P5, PT, R40, -126, PT ;  /* 0xc2fc00002800780b */ /* 0x000fcc0003fae000 */
[----:B------:R-:W3:Y:S01]  /*94b0*/  MUFU.EX2 R41, R41 ;  /* 0x0000002900297308 */ /* 0x000ee20000000800 */
[----:B-1----:R-:W-:Y:S01]  /*94c0*/  @!P4 FMUL R43, R43, R43 ;  /* 0x0000002b2b2bc220 */ /* 0x002fe20000400000 */
[----:B------:R-:W-:Y:S01]  /*94d0*/  FSETP.GEU.AND P4, PT, R33, -126, PT ;  /* 0xc2fc00002100780b */ /* 0x000fe20003f8e000 */
[--C-:B------:R-:W-:Y:S01]  /*94e0*/  FFMA R46, R46, UR39, -R28.reuse ;  /* 0x000000272e2e7c23 */ /* 0x100fe2000800081c */
[----:B------:R-:W-:Y:S01]  /*94f0*/  FFMA R27, R27, UR39, -R28 ;  /* 0x000000271b1b7c23 */ /* 0x000fe2000800081c */
[----:B--2---:R-:W-:-:S03]  /*9500*/  @!P2 FMUL R36, R36, R36 ;  /* 0x000000242424a220 */ /* 0x004fc60000400000 */
[----:B------:R-:W-:Y:S01]  /*9510*/  FSETP.GEU.AND P2, PT, R46, -126, PT ;  /* 0xc2fc00002e00780b */ /* 0x000fe20003f4e000 */
[----:B------:R-:W-:Y:S01]  /*9520*/  @!P5 FMUL R40, R40, 0.5 ;  /* 0x3f0000002828d820 */ /* 0x000fe20000400000 */
[----:B------:R-:W-:Y:S01]  /*9530*/  FSETP.GEU.AND P3, PT, R27, -126, PT ;  /* 0xc2fc00001b00780b */ /* 0x000fe20003f6e000 */
[----:B---3--:R-:W-:Y:S01]  /*9540*/  @!P6 FMUL R41, R41, R41 ;  /* 0x000000292929e220 */ /* 0x008fe20000400000 */
[----:B------:R-:W-:-:S03]  /*9550*/  FSETP.GEU.AND P6, PT, R38, -126, PT ;  /* 0xc2fc00002600780b */ /* 0x000fc60003fce000 */
[----:B------:R-:W-:Y:S01]  /*9560*/  @!P4 FMUL R33, R33, 0.5 ;  /* 0x3f0000002121c820 */ /* 0x000fe20000400000 */
[----:B------:R-:W1:Y:S05]  /*9570*/  MUFU.EX2 R40, R40 ;  /* 0x0000002800287308 */ /* 0x000e6a0000000800 */
[----:B------:R-:W-:Y:S02]  /*9580*/  @!P2 FMUL R46, R46, 0.5 ;  /* 0x3f0000002e2ea820 */ /* 0x000fe40000400000 */
[----:B------:R-:W-:Y:S01]  /*9590*/  @!P3 FMUL R27, R27, 0.5 ;  /* 0x3f0000001b1bb820 */ /* 0x000fe20000400000 */
[----:B------:R-:W2:Y:S01]  /*95a0*/  MUFU.EX2 R33, R33 ;  /* 0x0000002100217308 */ /* 0x000ea20000000800 */
[----:B------:R-:W-:-:S07]  /*95b0*/  @!P6 FMUL R38, R38, 0.5 ;  /* 0x3f0000002626e820 */ /* 0x000fce0000400000 */
[----:B------:R-:W3:Y:S01]  /*95c0*/  MUFU.EX2 R39, R46 ;  /* 0x0000002e00277308 */ /* 0x000ee20000000800 */
[--C-:B------:R-:W-:Y:S01]  /*95d0*/  FFMA R37, R42, UR39, -R28.reuse ;  /* 0x000000272a257c23 */ /* 0x100fe2000800081c */
[--C-:B------:R-:W-:Y:S01]  /*95e0*/  FFMA R50, R51, UR39, -R28.reuse ;  /* 0x0000002733327c23 */ /* 0x100fe2000800081c */
[----:B-1----:R-:W-:Y:S01]  /*95f0*/  @!P5 FMUL R40, R40, R40 ;  /* 0x000000282828d220 */ /* 0x002fe20000400000 */
[----:B------:R-:W-:-:S04]  /*9600*/  FFMA R51, R62, UR39, -R28 ;  /* 0x000000273e337c23 */ /* 0x000fc8000800081c */
[----:B------:R-:W1:Y:S01]  /*9610*/  MUFU.EX2 R27, R27 ;  /* 0x0000001b001b7308 */ /* 0x000e620000000800 */
[----:B------:R-:W-:-:S07]  /*9620*/  FSETP.GEU.AND P5, PT, R37, -126, PT ;  /* 0xc2fc00002500780b */ /* 0x000fce0003fae000 */
[----:B------:R-:W4:Y:S01]  /*9630*/  MUFU.EX2 R38, R38 ;  /* 0x0000002600267308 */ /* 0x000f220000000800 */
[--C-:B------:R-:W-:Y:S01]  /*9640*/  FFMA R49, R58, UR39, -R28.reuse ;  /* 0x000000273a317c23 */ /* 0x100fe2000800081c */
[----:B--2---:R-:W-:Y:S01]  /*9650*/  @!P4 FMUL R33, R33, R33 ;  /* 0x000000212121c220 */ /* 0x004fe20000400000 */
[----:B------:R-:W-:Y:S01]  /*9660*/  FSETP.GEU.AND P4, PT, R51, -126, PT ;  /* 0xc2fc00003300780b */ /* 0x000fe20003f8e000 */
[----:B---3--:R-:W-:Y:S01]  /*9670*/  @!P2 FMUL R39, R39, R39 ;  /* 0x000000272727a220 */ /* 0x008fe20000400000 */
[----:B------:R-:W-:Y:S01]  /*9680*/  FFMA R35, R54, UR39, -R28 ;  /* 0x0000002736237c23 */ /* 0x000fe2000800081c */
[----:B------:R-:W-:Y:S01]  /*9690*/  FSETP.GEU.AND P2, PT, R49, -126, PT ;  /* 0xc2fc00003100780b */ /* 0x000fe20003f4e000 */
[----:B------:R-:W-:Y:S01]  /*96a0*/  @!P5 FMUL R37, R37, 0.5 ;  /* 0x3f0000002525d820 */ /* 0x000fe20000400000 */
[----:B-1----:R-:W-:Y:S01]  /*96b0*/  @!P3 FMUL R27, R27, R27 ;  /* 0x0000001b1b1bb220 */ /* 0x002fe20000400000 */
[----:B------:R-:W-:Y:S01]  /*96c0*/  FSETP.GEU.AND P3, PT, R34, -126, PT ;  /* 0xc2fc00002200780b */ /* 0x000fe20003f6e000 */
[----:B----4-:R-:W-:Y:S01]  /*96d0*/  @!P6 FMUL R38, R38, R38 ;  /* 0x000000262626e220 */ /* 0x010fe20000400000 */
[----:B------:R-:W-:-:S05]  /*96e0*/  FSETP.GEU.AND P6, PT, R35, -126, PT ;  /* 0xc2fc00002300780b */ /* 0x000fca0003fce000 */
[----:B------:R-:W-:Y:S01]  /*96f0*/  @!P4 FMUL R51, R51, 0.5 ;  /* 0x3f0000003333c820 */ /* 0x000fe20000400000 */
[----:B------:R-:W1:Y:S02]  /*9700*/  MUFU.EX2 R37, R37 ;  /* 0x0000002500257308 */ /* 0x000e640000000800 */
[----:B------:R-:W-:-:S03]  /*9710*/  @!P2 FMUL R49, R49, 0.5 ;  /* 0x3f0000003131a820 */ /* 0x000fc60000400000 */
[----:B------:R-:W-:-:S03]  /*9720*/  @!P3 FMUL R34, R34, 0.5 ;  /* 0x3f0000002222b820 */ /* 0x000fc60000400000 */
[----:B------:R-:W2:Y:S01]  /*9730*/  MUFU.EX2 R51, R51 ;  /* 0x0000003300337308 */ /* 0x000ea20000000800 */
[----:B------:R-:W-:-:S07]  /*9740*/  @!P6 FMUL R35, R35, 0.5 ;  /* 0x3f0000002323e820 */ /* 0x000fce0000400000 */
[----:B------:R-:W3:Y:S01]  /*9750*/  MUFU.EX2 R49, R49 ;  /* 0x0000003100317308 */ /* 0x000ee20000000800 */
[----:B-1----:R-:W-:Y:S01]  /*9760*/  @!P5 FMUL R37, R37, R37 ;  /* 0x000000252525d220 */ /* 0x002fe20000400000 */
[----:B------:R-:W-:Y:S01]  /*9770*/  FFMA R58, R71, UR39, -R28 ;  /* 0x00000027473a7c23 */ /* 0x000fe2000800081c */
[----:B------:R-:W-:-:S05]  /*9780*/  FSETP.GEU.AND P5, PT, R50, -126, PT ;  /* 0xc2fc00003200780b */ /* 0x000fca0003fae000 */
[----:B------:R-:W1:Y:S08]  /*9790*/  MUFU.EX2 R34, R34 ;  /* 0x0000002200227308 */ /* 0x000e700000000800 */
[----:B------:R-:W4:Y:S01]  /*97a0*/  MUFU.EX2 R35, R35 ;  /* 0x0000002300237308 */ /* 0x000f220000000800 */
[--C-:B------:R-:W-:Y:S01]  /*97b0*/  FFMA R54, R67, UR39, -R28.reuse ;  /* 0x0000002743367c23 */ /* 0x100fe2000800081c */
[----:B--2---:R-:W-:Y:S01]  /*97c0*/  @!P4 FMUL R51, R51, R51 ;  /* 0x000000333333c220 */ /* 0x004fe20000400000 */
[----:B------:R-:W-:Y:S01]  /*97d0*/  FSETP.GEU.AND P4, PT, R58, -126, PT ;  /* 0xc2fc00003a00780b */ /* 0x000fe20003f8e000 */
[----:B---3--:R-:W-:Y:S01]  /*97e0*/  @!P2 FMUL R49, R49, R49 ;  /* 0x000000313131a220 */ /* 0x008fe20000400000 */
[--C-:B------:R-:W-:Y:S01]  /*97f0*/  FFMA R47, R47, UR39, -R28.reuse ;  /* 0x000000272f2f7c23 */ /* 0x100fe2000800081c */
[----:B------:R-:W-:Y:S01]  /*9800*/  FFMA R53, R66, UR39, -R28 ;  /* 0x0000002742357c23 */ /* 0x000fe2000800081c */
[----:B------:R-:W-:Y:S01]  /*9810*/  FSETP.GEU.AND P2, PT, R54, -126, PT ;  /* 0xc2fc00003600780b */ /* 0x000fe20003f4e000 */
[----:B------:R-:W-:Y:S01]  /*9820*/  @!P5 FMUL R50, R50, 0.5 ;  /* 0x3f0000003232d820 */ /* 0x000fe20000400000 */
[----:B-1----:R-:W-:Y:S01]  /*9830*/  @!P3 FMUL R34, R34, R34 ;  /* 0x000000222222b220 */ /* 0x002fe20000400000 */
[----:B------:R-:W-:Y:S01]  /*9840*/  FSETP.GEU.AND P3, PT, R47, -126, PT ;  /* 0xc2fc00002f00780b */ /* 0x000fe20003f6e000 */
[-C--:B------:R-:W-:Y:S01]  /*9850*/  FMUL R113, R113, R48.reuse ;  /* 0x0000003071717220 */ /* 0x080fe20000400000 */
[----:B------:R-:W-:Y:S01]  /*9860*/  FMUL R112, R112, R48 ;  /* 0x0000003070707220 */ /* 0x000fe20000400000 */
[----:B----4-:R-:W-:Y:S01]  /*9870*/  @!P6 FMUL R35, R35, R35 ;  /* 0x000000232323e220 */ /* 0x010fe20000400000 */
[----:B------:R-:W-:-:S02]  /*9880*/  FSETP.GEU.AND P6, PT, R53, -126, PT ;  /* 0xc2fc00003500780b */ /* 0x000fc40003fce000 */
[----:B------:R-:W-:Y:S01]  /*9890*/  @!P4 FMUL R58, R58, 0.5 ;  /* 0x3f0000003a3ac820 */ /* 0x000fe20000400000 */
[-C--:B------:R-:W-:Y:S01]  /*98a0*/  FMUL R109, R109, R48.reuse ;  /* 0x000000306d6d7220 */ /* 0x080fe20000400000 */
[-C--:B------:R-:W-:Y:S01]  /*98b0*/  FMUL R108, R108, R48.reuse ;  /* 0x000000306c6c7220 */ /* 0x080fe20000400000 */
[----:B------:R-:W1:Y:S01]  /*98c0*/  MUFU.EX2 R50, R50 ;  /* 0x0000003200327308 */ /* 0x000e620000000800 */
[-C--:B------:R-:W-:Y:S01]  /*98d0*/  FMUL R120, R120, R48.reuse ;  /* 0x0000003078787220 */ /* 0x080fe20000400000 */
[----:B------:R-:W-:Y:S01]  /*98e0*/  STL [R1+0xb0], R113 ;  /* 0x0000b07101007387 */ /* 0x000fe20000100800 */
[-C--:B------:R-:W-:Y:S01]  /*98f0*/  FMUL R105, R105, R48.reuse ;  /* 0x0000003069697220 */ /* 0x080fe20000400000 */
[----:B------:R-:W-:Y:S01]  /*9900*/  @!P2 FMUL R54, R54, 0.5 ;  /* 0x3f0000003636a820 */ /* 0x000fe20000400000 */
[-C--:B------:R-:W-:Y:S01]  /*9910*/  FMUL R104, R104, R48.reuse ;  /* 0x0000003068687220 */ /* 0x080fe20000400000 */
[----:B------:R-:W-:Y:S01]  /*9920*/  STL [R1+0xb4], R112 ;  /* 0x0000b47001007387 */ /* 0x000fe20000100800 */
[-C--:B------:R-:W-:Y:S01]  /*9930*/  FMUL R101, R101, R48.reuse ;  /* 0x0000003065657220 */ /* 0x080fe20000400000 */
[----:B------:R-:W2:Y:S01]  /*9940*/  MUFU.EX2 R58, R58 ;  /* 0x0000003a003a7308 */ /* 0x000ea20000000800 */
[-C--:B------:R-:W-:Y:S01]  /*9950*/  FMUL R100, R100, R48.reuse ;  /* 0x0000003064647220 */ /* 0x080fe20000400000 */
[----:B------:R-:W-:Y:S01]  /*9960*/  STL [R1+0xc0], R109 ;  /* 0x0000c06d01007387 */ /* 0x000fe20000100800 */
[-C--:B------:R-:W-:Y:S01]  /*9970*/  FMUL R97, R97, R48.reuse ;  /* 0x0000003061617220 */ /* 0x080fe20000400000 */
[----:B------:R-:W-:-:S02]  /*9980*/  FMUL R96, R96, R48 ;  /* 0x0000003060607220 */ /* 0x000fc40000400000 */
[----:B------:R-:W-:Y:S01]  /*9990*/  STL [R1+0xc4], R108 ;  /* 0x0000c46c01007387 */ /* 0x000fe20000100800 */
[----:B------:R-:W-:Y:S01]  /*99a0*/  @!P3 FMUL R47, R47, 0.5 ;  /* 0x3f0000002f2fb820 */ /* 0x000fe20000400000 */
[----:B------:R-:W-:Y:S02]  /*99b0*/  @!P6 FMUL R53, R53, 0.5 ;  /* 0x3f0000003535e820 */ /* 0x000fe40000400000 */
[----:B------:R-:W-:Y:S01]  /*99c0*/  STL [R1+0xd0], R120 ;  /* 0x0000d07801007387 */ /* 0x000fe20000100800 */
[-C--:B------:R-:W-:Y:S01]  /*99d0*/  FMUL R93, R93, R48.reuse ;  /* 0x000000305d5d7220 */ /* 0x080fe20000400000 */
[----:B------:R-:W3:Y:S02]  /*99e0*/  MUFU.EX2 R54, R54 ;  /* 0x0000003600367308 */ /* 0x000ee40000000800 */
[----:B------:R-:W-:Y:S01]  /*99f0*/  STL [R1+0xd4], R105 ;  /* 0x0000d46901007387 */ /* 0x000fe20000100800 */
[-C--:B------:R-:W-:Y:S01]  /*9a00*/  FMUL R73, R73, R48.reuse ;  /* 0x0000003049497220 */ /* 0x080fe20000400000 */
[----:B------:R-:W-:-:S02]  /*9a10*/  FMUL R72, R72, R48 ;  /* 0x0000003048487220 */ /* 0x000fc40000400000 */
[----:B------:R-:W-:Y:S01]  /*9a20*/  STL [R1+0xe0], R104 ;  /* 0x0000e06801007387 */ /* 0x000fe20000100800 */
[-C--:B------:R-:W-:Y:S01]  /*9a30*/  FMUL R69, R69, R48.reuse ;  /* 0x0000003045457220 */ /* 0x080fe20000400000 */
[-C--:B------:R-:W-:Y:S01]  /*9a40*/  FMUL R65, R65, R48.reuse ;  /* 0x0000003041417220 */ /* 0x080fe20000400000 */
[-C--:B------:R-:W-:Y:S01]  /*9a50*/  FMUL R61, R61, R48.reuse ;  /* 0x000000303d3d7220 */ /* 0x080fe20000400000 */
        /* <DEDUP_REMOVED lines=8> */
[-C--:B------:R-:W-:Y:S01]  /*9ae0*/  FMUL R229, R229, R48.reuse ;  /* 0x00000030e5e57220 */ /* 0x080fe20000400000 */
[-C--:B------:R-:W-:Y:S01]  /*9af0*/  FMUL R228, R228, R48.reuse ;  /* 0x00000030e4e47220 */ /* 0x080fe20000400000 */
[----:B------:R-:W-:Y:S01]  /*9b00*/  FMUL R227, R227, R48 ;  /* 0x00000030e3e37220 */ /* 0x000fe20000400000 */
[----:B------:R-:W-:Y:S01]  /*9b10*/  STL [R1+0xf4], R97 ;  /* 0x0000f46101007387 */ /* 0x000fe20000100800 */
[----:B------:R4:W5:Y:S03]  /*9b20*/  MUFU.EX2 R48, R47 ;  /* 0x0000002f00307308 */ /* 0x0009660000000800 */
[----:B------:R-:W-:Y:S04]  /*9b30*/  STL [R1+0x100], R96 ;  /* 0x0001006001007387 */ /* 0x000fe80000100800 */
[----:B------:R-:W-:Y:S01]  /*9b40*/  STL [R1+0x104], R93 ;  /* 0x0001045d01007387 */ /* 0x000fe20000100800 */
[----:B------:R-:W5:Y:S01]  /*9b50*/  MUFU.EX2 R53, R53 ;  /* 0x0000003500357308 */ /* 0x000f620000000800 */
[----:B----4-:R-:W-:-:S02]  /*9b60*/  FFMA R47, R63, UR39, -R28 ;  /* 0x000000273f2f7c23 */ /* 0x010fc4000800081c */
[----:B------:R-:W-:Y:S01]  /*9b70*/  STL [R1+0x110], R73 ;  /* 0x0001104901007387 */ /* 0x000fe20000100800 */
[----:B-1----:R-:W-:-:S03]  /*9b80*/  @!P5 FMUL R50, R50, R50 ;  /* 0x000000323232d220 */ /* 0x002fc60000400000 */
[----:B------:R-:W-:Y:S01]  /*9b90*/  STL [R1+0x114], R72 ;  /* 0x0001144801007387 */ /* 0x000fe20000100800 */
[----:B------:R-:W-:-:S03]  /*9ba0*/  FSETP.GEU.AND P5, PT, R47, -126, PT ;  /* 0xc2fc00002f00780b */ /* 0x000fc60003fae000 */
[----:B------:R1:W-:Y:S01]  /*9bb0*/  STL [R1+0x120], R69 ;  /* 0x0001204501007387 */ /* 0x0003e20000100800 */
[--C-:B------:R-:W-:Y:S01]  /*9bc0*/  FFMA R63, R78, UR39, -R28.reuse ;  /* 0x000000274e3f7c23 */ /* 0x100fe2000800081c */
[----:B--2---:R-:W-:Y:S01]  /*9bd0*/  @!P4 FMUL R58, R58, R58 ;  /* 0x0000003a3a3ac220 */ /* 0x004fe20000400000 */
[--C-:B------:R-:W-:Y:S01]  /*9be0*/  FFMA R46, R59, UR39, -R28.reuse ;  /* 0x000000273b2e7c23 */ /* 0x100fe2000800081c */
[----:B-1----:R-:W-:Y:S01]  /*9bf0*/  FFMA R69, R82, UR39, -R28 ;  /* 0x0000002752457c23 */ /* 0x002fe2000800081c */
[----:B---3--:R-:W-:-:S04]  /*9c00*/  @!P2 FMUL R54, R54, R54 ;  /* 0x000000363636a220 */ /* 0x008fc80000400000 */
[----:B------:R-:W-:Y:S01]  /*9c10*/  FSETP.GEU.AND P4, PT, R69, -126, PT ;  /* 0xc2fc00004500780b */ /* 0x000fe20003f8e000 */
[----:B------:R-:W-:Y:S01]  /*9c20*/  FFMA R59, R75, UR39, -R28 ;  /* 0x000000274b3b7c23 */ /* 0x000fe2000800081c */
[----:B------:R-:W-:Y:S01]  /*9c30*/  FSETP.GEU.AND P2, PT, R63, -126, PT ;  /* 0xc2fc00003f00780b */ /* 0x000fe20003f4e000 */
[----:B-----5:R-:W-:Y:S01]  /*9c40*/  @!P3 FMUL R48, R48, R48 ;  /* 0x000000303030b220 */ /* 0x020fe20000400000 */
[----:B------:R-:W-:Y:S01]  /*9c50*/  FSETP.GEU.AND P3, PT, R46, -126, PT ;  /* 0xc2fc00002e00780b */ /* 0x000fe20003f6e000 */
[----:B------:R-:W-:Y:S01]  /*9c60*/  @!P6 FMUL R53, R53, R53 ;  /* 0x000000353535e220 */ /* 0x000fe20000400000 */
[----:B------:R-:W-:Y:S01]  /*9c70*/  @!P5 FMUL R47, R47, 0.5 ;  /* 0x3f0000002f2fd820 */ /* 0x000fe20000400000 */
[----:B------:R-:W-:-:S06]  /*9c80*/  FSETP.GEU.AND P6, PT, R59, -126, PT ;  /* 0xc2fc00003b00780b */ /* 0x000fcc0003fce000 */
[----:B------:R-:W-:Y:S01]  /*9c90*/  @!P4 FMUL R69, R69, 0.5 ;  /* 0x3f0000004545c820 */ /* 0x000fe20000400000 */
[----:B------:R-:W1:Y:S01]  /*9ca0*/  MUFU.EX2 R47, R47 ;  /* 0x0000002f002f7308 */ /* 0x000e620000000800 */
[----:B------:R-:W-:Y:S02]  /*9cb0*/  @!P2 FMUL R63, R63, 0.5 ;  /* 0x3f0000003f3fa820 */ /* 0x000fe40000400000 */
[----:B------:R-:W-:-:S05]  /*9cc0*/  @!P3 FMUL R46, R46, 0.5 ;  /* 0x3f0000002e2eb820 */ /* 0x000fca0000400000 */
[----:B------:R-:W2:Y:S01]  /*9cd0*/  MUFU.EX2 R69, R69 ;  /* 0x0000004500457308 */ /* 0x000ea20000000800 */
[----:B------:R-:W-:Y:S01]  /*9ce0*/  @!P6 FMUL R59, R59, 0.5 ;  /* 0x3f0000003b3be820 */ /* 0x000fe20000400000 */
[----:B------:R-:W-:Y:S04]  /*9cf0*/  STL [R1+0x124], R65 ;  /* 0x0001244101007387 */ /* 0x000fe80000100800 */
[----:B------:R3:W-:Y:S02]  /*9d00*/  STL [R1+0x130], R61 ;  /* 0x0001303d01007387 */ /* 0x0007e40000100800 */
[----:B------:R-:W4:Y:S02]  /*9d10*/  MUFU.EX2 R63, R63 ;  /* 0x0000003f003f7308 */ /* 0x000f240000000800 */
[----:B------:R2:W-:Y:S04]  /*9d20*/  STL [R1+0x134], R235 ;  /* 0x000134eb01007387 */ /* 0x0005e80000100800 */
[----:B------:R2:W-:Y:S02]  /*9d30*/  STL [R1+0x140], R234 ;  /* 0x000140ea01007387 */ /* 0x0005e40000100800 */
[----:B------:R-:W5:Y:S01]  /*9d40*/  MUFU.EX2 R46, R46 ;  /* 0x0000002e002e7308 */ /* 0x000f620000000800 */
[----:B---3--:R-:W-:Y:S01]  /*9d50*/  FFMA R61, R74, UR39, -R28 ;  /* 0x000000274a3d7c23 */ /* 0x008fe2000800081c */
[----:B------:R3:W-:Y:S01]  /*9d60*/  STL [R1+0x144], R233 ;  /* 0x000144e901007387 */ /* 0x0007e20000100800 */
[----:B-1----:R-:W-:-:S03]  /*9d70*/  @!P5 FMUL R47, R47, R47 ;  /* 0x0000002f2f2fd220 */ /* 0x002fc60000400000 */
[----:B------:R3:W-:Y:S02]  /*9d80*/  STL [R1+0x150], R232 ;  /* 0x000150e801007387 */ /* 0x0007e40000100800 */
[----:B------:R-:W1:Y:S02]  /*9d90*/  MUFU.EX2 R59, R59 ;  /* 0x0000003b003b7308 */ /* 0x000e640000000800 */
[----:B------:R3:W-:Y:S01]  /*9da0*/  STL [R1+0x154], R231 ;  /* 0x000154e701007387 */ /* 0x0007e20000100800 */
[--C-:B------:R-:W-:Y:S01]  /*9db0*/  FFMA R73, R94, UR39, -R28.reuse ;  /* 0x000000275e497c23 */ /* 0x100fe2000800081c */
[----:B------:R-:W-:Y:S02]  /*9dc0*/  FSETP.GEU.AND P5, PT, R61, -126, PT ;  /* 0xc2fc00003d00780b */ /* 0x000fe40003fae000 */
[----:B------:R3:W-:Y:S04]  /*9dd0*/  STL [R1+0x160], R230 ;  /* 0x000160e601007387 */ /* 0x0007e80000100800 */
[----:B------:R-:W3:Y:S01]  /*9de0*/  LDL.LU R120, [R1+0x8] ;  /* 0x0000080001787983 */ /* 0x000ee20000300800 */
[--C-:B------:R-:W-:Y:S01]  /*9df0*/  FFMA R65, R90, UR39, -R28.reuse ;  /* 0x000000275a417c23 */ /* 0x100fe2000800081c */
[----:B--2---:R-:W-:Y:S01]  /*9e00*/  @!P4 FMUL R69, R69, R69 ;  /* 0x000000454545c220 */ /* 0x004fe20000400000 */
[----:B------:R-:W-:Y:S01]  /*9e10*/  FSETP.GEU.AND P4, PT, R73, -126, PT ;  /* 0xc2fc00004900780b */ /* 0x000fe20003f8e000 */
[--C-:B------:R-:W-:Y:S01]  /*9e20*/  FFMA R26, R70, UR39, -R28.reuse ;  /* 0x00000027461a7c23 */ /* 0x100fe2000800081c */
[----:B----4-:R-:W-:Y:S01]  /*9e30*/  @!P2 FMUL R63, R63, R63 ;  /* 0x0000003f3f3fa220 */ /* 0x010fe20000400000 */
[----:B------:R-:W-:Y:S01]  /*9e40*/  FFMA R71, R86, UR39, -R28 ;  /* 0x0000002756477c23 */ /* 0x000fe2000800081c */
[----:B------:R-:W-:Y:S01]  /*9e50*/  FSETP.GEU.AND P2, PT, R65, -126, PT ;  /* 0xc2fc00004100780b */ /* 0x000fe20003f4e000 */
[----:B-----5:R-:W-:Y:S01]  /*9e60*/  @!P3 FMUL R46, R46, R46 ;  /* 0x0000002e2e2eb220 */ /* 0x020fe20000400000 */
[----:B------:R-:W-:Y:S01]  /*9e70*/  FSETP.GEU.AND P3, PT, R26, -126, PT ;  /* 0xc2fc00001a00780b */ /* 0x000fe20003f6e000 */
[----:B-1----:R-:W-:Y:S01]  /*9e80*/  @!P6 FMUL R59, R59, R59 ;  /* 0x0000003b3b3be220 */ /* 0x002fe20000400000 */
[----:B------:R-:W-:Y:S01]  /*9e90*/  @!P5 FMUL R61, R61, 0.5 ;  /* 0x3f0000003d3dd820 */ /* 0x000fe20000400000 */
[----:B------:R-:W-:-:S04]  /*9ea0*/  FSETP.GEU.AND P6, PT, R71, -126, PT ;  /* 0xc2fc00004700780b */ /* 0x000fc80003fce000 */
[----:B------:R-:W-:Y:S01]  /*9eb0*/  @!P4 FMUL R73, R73, 0.5 ;  /* 0x3f0000004949c820 */ /* 0x000fe20000400000 */
[----:B------:R-:W1:Y:S03]  /*9ec0*/  MUFU.EX2 R61, R61 ;  /* 0x0000003d003d7308 */ /* 0x000e660000000800 */
[----:B------:R-:W-:Y:S02]  /*9ed0*/  @!P2 FMUL R65, R65, 0.5 ;  /* 0x3f0000004141a820 */ /* 0x000fe40000400000 */
[----:B------:R-:W-:-:S03]  /*9ee0*/  @!P3 FMUL R26, R26, 0.5 ;  /* 0x3f0000001a1ab820 */ /* 0x000fc60000400000 */
[----:B------:R-:W2:Y:S01]  /*9ef0*/  MUFU.EX2 R73, R73 ;  /* 0x0000004900497308 */ /* 0x000ea20000000800 */
[----:B------:R-:W-:Y:S01]  /*9f00*/  @!P6 FMUL R71, R71, 0.5 ;  /* 0x3f0000004747e820 */ /* 0x000fe20000400000 */
[----:B------:R-:W-:-:S06]  /*9f10*/  FFMA R66, R83, UR39, -R28 ;  /* 0x0000002753427c23 */ /* 0x000fcc000800081c */
[----:B------:R-:W4:Y:S01]  /*9f20*/  MUFU.EX2 R65, R65 ;  /* 0x0000004100417308 */ /* 0x000f220000000800 */
[----:B------:R-:W-:Y:S01]  /*9f30*/  FFMA R109, R102, UR39, -R28 ;  /* 0x00000027666d7c23 */ /* 0x000fe2000800081c */
[----:B-1----:R-:W-:-:S06]  /*9f40*/  @!P5 FMUL R61, R61, R61 ;  /* 0x0000003d3d3dd220 */ /* 0x002fcc0000400000 */
[----:B------:R-:W1:Y:S01]  /*9f50*/  MUFU.EX2 R26, R26 ;  /* 0x0000001a001a7308 */ /* 0x000e620000000800 */
[----:B------:R-:W-:Y:S01]  /*9f60*/  FFMA R102, R138, UR39, -R28 ;  /* 0x000000278a667c23 */ /* 0x000fe2000800081c */
[----:B------:R-:W-:-:S06]  /*9f70*/  FSETP.GEU.AND P5, PT, R66, -126, PT ;  /* 0xc2fc00004200780b */ /* 0x000fcc0003fae000 */
[----:B------:R-:W5:Y:S01]  /*9f80*/  MUFU.EX2 R71, R71 ;  /* 0x0000004700477308 */ /* 0x000f620000000800 */
[--C-:B------:R-:W-:Y:S01]  /*9f90*/  FFMA R86, R122, UR39, -R28.reuse ;  /* 0x000000277a567c23 */ /* 0x100fe2000800081c */
[----:B--2---:R-:W-:Y:S01]  /*9fa0*/  @!P4 FMUL R73, R73, R73 ;  /* 0x000000494949c220 */ /* 0x004fe20000400000 */
[----:B------:R-:W-:Y:S01]  /*9fb0*/  FSETP.GEU.AND P4, PT, R102, -126, PT ;  /* 0xc2fc00006600780b */ /* 0x000fe20003f8e000 */
[--C-:B------:R-:W-:Y:S01]  /*9fc0*/  FFMA R67, R79, UR39, -R28.reuse ;  /* 0x000000274f437c23 */ /* 0x100fe2000800081c */
[----:B----4-:R-:W-:Y:S01]  /*9fd0*/  @!P2 FMUL R65, R65, R65 ;  /* 0x000000414141a220 */ /* 0x010fe20000400000 */
[----:B------:R-:W-:Y:S01]  /*9fe0*/  FFMA R78, R106, UR39, -R28 ;  /* 0x000000276a4e7c23 */ /* 0x000fe2000800081c */
[----:B------:R-:W-:Y:S01]  /*9ff0*/  FSETP.GEU.AND P2, PT, R86, -126, PT ;  /* 0xc2fc00005600780b */ /* 0x000fe20003f4e000 */
[----:B-1----:R-:W-:Y:S01]  /*a000*/  @!P3 FMUL R26, R26, R26 ;  /* 0x0000001a1a1ab220 */ /* 0x002fe20000400000 */
[----:B------:R-:W-:Y:S01]  /*a010*/  FSETP.GEU.AND P3, PT, R67, -126, PT ;  /* 0xc2fc00004300780b */ /* 0x000fe20003f6e000 */
[----:B------:R-:W-:Y:S01]  /*a020*/  @!P5 FMUL R66, R66, 0.5 ;  /* 0x3f0000004242d820 */ /* 0x000fe20000400000 */
[----:B-----5:R-:W-:Y:S01]  /*a030*/  @!P6 FMUL R71, R71, R71 ;  /* 0x000000474747e220 */ /* 0x020fe20000400000 */
[----:B------:R-:W-:-:S04]  /*a040*/  FSETP.GEU.AND P6, PT, R78, -126, PT ;  /* 0xc2fc00004e00780b */ /* 0x000fc80003fce000 */
[----:B------:R-:W-:Y:S01]  /*a050*/  @!P4 FMUL R102, R102, 0.5 ;  /* 0x3f0000006666c820 */ /* 0x000fe20000400000 */
[----:B------:R-:W1:Y:S03]  /*a060*/  MUFU.EX2 R66, R66 ;  /* 0x0000004200427308 */ /* 0x000e660000000800 */
[----:B------:R-:W-:Y:S02]  /*a070*/  @!P2 FMUL R86, R86, 0.5 ;  /* 0x3f0000005656a820 */ /* 0x000fe40000400000 */
[----:B------:R-:W-:-:S03]  /*a080*/  @!P3 FMUL R67, R67, 0.5 ;  /* 0x3f0000004343b820 */ /* 0x000fc60000400000 */
[----:B------:R-:W2:Y:S01]  /*a090*/  MUFU.EX2 R102, R102 ;  /* 0x0000006600667308 */ /* 0x000ea20000000800 */
[----:B------:R-:W-:-:S07]  /*a0a0*/  @!P6 FMUL R78, R78, 0.5 ;  /* 0x3f0000004e4ee820 */ /* 0x000fce0000400000 */
[----:B------:R-:W4:Y:S01]  /*a0b0*/  MUFU.EX2 R86, R86 ;  /* 0x0000005600567308 */ /* 0x000f220000000800 */
[--C-:B------:R-:W-:Y:S01]  /*a0c0*/  FFMA R74, R95, UR39, -R28.reuse ;  /* 0x000000275f4a7c23 */ /* 0x100fe2000800081c */
[----:B------:R-:W-:-:S06]  /*a0d0*/  FFMA R99, R99, UR39, -R28 ;  /* 0x0000002763637c23 */ /* 0x000fcc000800081c */
[----:B------:R-:W5:Y:S01]  /*a0e0*/  MUFU.EX2 R67, R67 ;  /* 0x0000004300437308 */ /* 0x000f620000000800 */
[----:B-1----:R-:W-:Y:S01]  /*a0f0*/  @!P5 FMUL R66, R66, R66 ;  /* 0x000000424242d220 */ /* 0x002fe20000400000 */
[----:B------:R-:W-:-:S06]  /*a100*/  FSETP.GEU.AND P5, PT, R74, -126, PT ;  /* 0xc2fc00004a00780b */ /* 0x000fcc0003fae000 */
[----:B------:R-:W1:Y:S01]  /*a110*/  MUFU.EX2 R78, R78 ;  /* 0x0000004e004e7308 */ /* 0x000e620000000800 */
[----:B--2---:R-:W-:Y:S01]  /*a120*/  @!P4 FMUL R102, R102, R102 ;  /* 0x000000666666c220 */ /* 0x004fe20000400000 */
[----:B------:R-:W-:Y:S01]  /*a130*/  FSETP.GEU.AND P4, PT, R99, -126, PT ;  /* 0xc2fc00006300780b */ /* 0x000fe20003f8e000 */
[--C-:B------:R-:W-:Y:S01]  /*a140*/  FFMA R72, R91, UR39, -R28.reuse ;  /* 0x000000275b487c23 */ /* 0x100fe2000800081c */
[----:B----4-:R-:W-:Y:S01]  /*a150*/  @!P2 FMUL R86, R86, R86 ;  /* 0x000000565656a220 */ /* 0x010fe20000400000 */
[--C-:B------:R-:W-:Y:S01]  /*a160*/  FFMA R82, R107, UR39, -R28.reuse ;  /* 0x000000276b527c23 */ /* 0x100fe2000800081c */
[----:B------:R-:W-:Y:S01]  /*a170*/  FFMA R107, R115, UR39, -R28 ;  /* 0x00000027736b7c23 */ /* 0x000fe2000800081c */
[----:B------:R-:W-:Y:S01]  /*a180*/  FADD R115, R29, R65 ;  /* 0x000000411d737221 */ /* 0x000fe20000000000 */
[----:B------:R-:W-:Y:S01]  /*a190*/  FADD R30, R49, R86 ;  /* 0x00000056311e7221 */ /* 0x000fe20000000000 */
[----:B-----5:R-:W-:Y:S01]  /*a1a0*/  @!P3 FMUL R67, R67, R67 ;  /* 0x000000434343b220 */ /* 0x020fe20000400000 */
[----:B------:R-:W-:Y:S01]  /*a1b0*/  FSETP.GEU.AND P3, PT, R72, -126, PT ;  /* 0xc2fc00004800780b */ /* 0x000fe20003f6e000 */
[----:B------:R-:W-:Y:S01]  /*a1c0*/  @!P5 FMUL R74, R74, 0.5 ;  /* 0x3f0000004a4ad820 */ /* 0x000fe20000400000 */
[----:B------:R-:W-:Y:S01]  /*a1d0*/  FFMA R108, R111, UR39, -R28 ;  /* 0x000000276f6c7c23 */ /* 0x000fe2000800081c */
[----:B------:R-:W-:Y:S01]  /*a1e0*/  FADD R115, R115, R30 ;  /* 0x0000001e73737221 */ /* 0x000fe20000000000 */
[----:B------:R-:W-:Y:S01]  /*a1f0*/  FADD R111, R61, R102 ;  /* 0x000000663d6f7221 */ /* 0x000fe20000000000 */
[----:B-1----:R-:W-:Y:S01]  /*a200*/  @!P6 FMUL R78, R78, R78 ;  /* 0x0000004e4e4ee220 */ /* 0x002fe20000400000 */
[----:B------:R-:W-:-:S03]  /*a210*/  @!P4 FMUL R99, R99, 0.5 ;  /* 0x3f0000006363c820 */ /* 0x000fc60000400000 */
[----:B------:R-:W-:Y:S01]  /*a220*/  FADD R30, R37, R78 ;  /* 0x0000004e251e7221 */ /* 0x000fe20000000000 */
[----:B------:R-:W1:Y:S03]  /*a230*/  MUFU.EX2 R74, R74 ;  /* 0x0000004a004a7308 */ /* 0x000e660000000800 */
[----:B------:R-:W-:Y:S01]  /*a240*/  FADD R30, R30, R111 ;  /* 0x0000006f1e1e7221 */ /* 0x000fe20000000000 */
[----:B------:R-:W-:-:S04]  /*a250*/  @!P3 FMUL R72, R72, 0.5 ;  /* 0x3f0000004848b820 */ /* 0x000fc80000400000 */
[----:B------:R-:W2:Y:S01]  /*a260*/  MUFU.EX2 R111, R99 ;  /* 0x00000063006f7308 */ /* 0x000ea20000000800 */
[----:B------:R-:W-:-:S07]  /*a270*/  FFMA R104, R123, UR39, -R28 ;  /* 0x000000277b687c23 */ /* 0x000fce000800081c */
[----:B------:R-:W4:Y:S01]  /*a280*/  MUFU.EX2 R72, R72 ;  /* 0x0000004800487308 */ /* 0x000f220000000800 */
[----:B-1----:R-:W-:Y:S01]  /*a290*/  @!P5 FMUL R74, R74, R74 ;  /* 0x0000004a4a4ad220 */ /* 0x002fe20000400000 */
[----:B------:R-:W-:Y:S01]  /*a2a0*/  FSETP.GEU.AND P5, PT, R104, -126, PT ;  /* 0xc2fc00006800780b */ /* 0x000fe20003fae000 */
[----:B------:R-:W-:Y:S01]  /*a2b0*/  FFMA R75, R98, UR39, -R28 ;  /* 0x00000027624b7c23 */ /* 0x000fe2000800081c */
[----:B--2---:R-:W-:Y:S01]  /*a2c0*/  @!P4 FMUL R111, R111, R111 ;  /* 0x0000006f6f6fc220 */ /* 0x004fe20000400000 */
[----:B------:R-:W-:Y:S01]  /*a2d0*/  FSETP.GEU.AND P4, PT, R108, -126, PT ;  /* 0xc2fc00006c00780b */ /* 0x000fe20003f8e000 */
[----:B----4-:R-:W-:Y:S02]  /*a2e0*/  @!P3 FMUL R72, R72, R72 ;  /* 0x000000484848b220 */ /* 0x010fe40000400000 */
[----:B------:R-:W-:-:S07]  /*a2f0*/  FSETP.GEU.AND P3, PT, R75, -126, PT ;  /* 0xc2fc00004b00780b */ /* 0x000fce0003f6e000 */
[----:B------:R-:W-:-:S03]  /*a300*/  @!P5 FMUL R104, R104, 0.5 ;  /* 0x3f0000006868d820 */ /* 0x000fc60000400000 */
[----:B------:R-:W-:-:S03]  /*a310*/  @!P4 FMUL R108, R108, 0.5 ;  /* 0x3f0000006c6cc820 */ /* 0x000fc60000400000 */
[----:B------:R-:W1:Y:S08]  /*a320*/  MUFU.EX2 R104, R104 ;  /* 0x0000006800687308 */ /* 0x000e700000000800 */
[----:B------:R-:W2:Y:S01]  /*a330*/  MUFU.EX2 R108, R108 ;  /* 0x0000006c006c7308 */ /* 0x000ea20000000800 */
[----:B------:R-:W-:Y:S01]  /*a340*/  @!P3 FMUL R75, R75, 0.5 ;  /* 0x3f0000004b4bb820 */ /* 0x000fe20000400000 */
[--C-:B------:R-:W-:Y:S01]  /*a350*/  FFMA R83, R110, UR39, -R28.reuse ;  /* 0x000000276e537c23 */ /* 0x100fe2000800081c */
[----:B------:R-:W-:-:S05]  /*a360*/  FFMA R106, R114, UR39, -R28 ;  /* 0x00000027726a7c23 */ /* 0x000fca000800081c */
[----:B------:R-:W4:Y:S01]  /*a370*/  MUFU.EX2 R75, R75 ;  /* 0x0000004b004b7308 */ /* 0x000f220000000800 */
[----:B-1----:R-:W-:Y:S01]  /*a380*/  @!P5 FMUL R104, R104, R104 ;  /* 0x000000686868d220 */ /* 0x002fe20000400000 */
[----:B------:R-:W-:Y:S01]  /*a390*/  FSETP.GEU.AND P5, PT, R83, -126, PT ;  /* 0xc2fc00005300780b */ /* 0x000fe20003fae000 */
[--C-:B------:R-:W-:Y:S01]  /*a3a0*/  FFMA R112, R87, UR39, -R28.reuse ;  /* 0x0000002757707c23 */ /* 0x100fe2000800081c */
[--C-:B------:R-:W-:Y:S01]  /*a3b0*/  FFMA R87, R126, UR39, -R28.reuse ;  /* 0x000000277e577c23 */ /* 0x100fe2000800081c */
[----:B--2---:R-:W-:Y:S01]  /*a3c0*/  @!P4 FMUL R108, R108, R108 ;  /* 0x0000006c6c6cc220 */ /* 0x004fe20000400000 */
[----:B------:R-:W-:Y:S01]  /*a3d0*/  FSETP.GEU.AND P4, PT, R106, -126, PT ;  /* 0xc2fc00006a00780b */ /* 0x000fe20003f8e000 */
[----:B------:R-:W-:Y:S01]  /*a3e0*/  FFMA R101, R139, UR39, -R28 ;  /* 0x000000278b657c23 */ /* 0x000fe2000800081c */
[----:B------:R-:W-:Y:S01]  /*a3f0*/  FSETP.GEU.AND P6, PT, R82, -126, PT ;  /* 0xc2fc00005200780b */ /* 0x000fe20003fce000 */
[----:B----4-:R-:W-:Y:S01]  /*a400*/  @!P3 FMUL R75, R75, R75 ;  /* 0x0000004b4b4bb220 */ /* 0x010fe20000400000 */
[----:B------:R-:W-:-:S05]  /*a410*/  FSETP.GEU.AND P3, PT, R87, -126, PT ;  /* 0xc2fc00005700780b */ /* 0x000fca0003f6e000 */
[----:B------:R-:W-:Y:S01]  /*a420*/  @!P5 FMUL R83, R83, 0.5 ;  /* 0x3f0000005353d820 */ /* 0x000fe20000400000 */
[----:B------:R-:W-:-:S03]  /*a430*/  FSETP.GEU.AND P2, PT, R101, -126, PT ;  /* 0xc2fc00006500780b */ /* 0x000fc60003f4e000 */
[----:B------:R-:W-:Y:S02]  /*a440*/  @!P4 FMUL R106, R106, 0.5 ;  /* 0x3f0000006a6ac820 */ /* 0x000fe40000400000 */
[----:B------:R-:W1:Y:S01]  /*a450*/  MUFU.EX2 R83, R83 ;  /* 0x0000005300537308 */ /* 0x000e620000000800 */
[----:B------:R-:W-:-:S07]  /*a460*/  @!P6 FMUL R82, R82, 0.5 ;  /* 0x3f0000005252e820 */ /* 0x000fce0000400000 */
[----:B------:R-:W2:Y:S01]  /*a470*/  MUFU.EX2 R106, R106 ;  /* 0x0000006a006a7308 */ /* 0x000ea20000000800 */
[----:B------:R-:W-:Y:S01]  /*a480*/  @!P3 FMUL R87, R87, 0.5 ;  /* 0x3f0000005757b820 */ /* 0x000fe20000400000 */
[----:B------:R-:W-:-:S06]  /*a490*/  @!P2 FMUL R101, R101, 0.5 ;  /* 0x3f0000006565a820 */ /* 0x000fcc0000400000 */
        /* <DEDUP_REMOVED lines=8> */
[--C-:B------:R-:W-:Y:S01]  /*a520*/  FFMA R95, R142, UR39, -R28.reuse ;  /* 0x000000278e5f7c23 */ /* 0x100fe2000800081c */
[----:B------:R-:W-:Y:S01]  /*a530*/  FSETP.GEU.AND P4, PT, R94, -126, PT ;  /* 0xc2fc00005e00780b */ /* 0x000fe20003f8e000 */
[----:B------:R-:W-:Y:S01]  /*a540*/  FFMA R96, R127, UR39, -R28 ;  /* 0x000000277f607c23 */ /* 0x000fe2000800081c */
[----:B----4-:R-:W-:Y:S02]  /*a550*/  @!P6 FMUL R82, R82, R82 ;  /* 0x000000525252e220 */ /* 0x010fe40000400000 */
[----:B------:R-:W-:Y:S01]  /*a560*/  FSETP.GEU.AND P6, PT, R95, -126, PT ;  /* 0xc2fc00005f00780b */ /* 0x000fe20003fce000 */
[----:B-----5:R-:W-:Y:S01]  /*a570*/  @!P3 FMUL R87, R87, R87 ;  /* 0x000000575757b220 */ /* 0x020fe20000400000 */
[----:B------:R-:W-:Y:S01]  /*a580*/  FSETP.GEU.AND P3, PT, R96, -126, PT ;  /* 0xc2fc00006000780b */ /* 0x000fe20003f6e000 */
[----:B------:R-:W-:Y:S01]  /*a590*/  @!P5 FMUL R100, R100, 0.5 ;  /* 0x3f0000006464d820 */ /* 0x000fe20000400000 */
[----:B-1----:R-:W-:Y:S01]  /*a5a0*/  @!P2 FMUL R101, R101, R101 ;  /* 0x000000656565a220 */ /* 0x002fe20000400000 */
        /* <DEDUP_REMOVED lines=17> */
[--C-:B------:R-:W-:Y:S01]  /*a6c0*/  FFMA R93, R146, UR39, -R28.reuse ;  /* 0x00000027925d7c23 */ /* 0x100fe2000800081c */
[----:B----4-:R-:W-:Y:S01]  /*a6d0*/  @!P6 FMUL R95, R95, R95 ;  /* 0x0000005f5f5fe220 */ /* 0x010fe20000400000 */
[----:B------:R-:W-:Y:S01]  /*a6e0*/  FFMA R98, R131, UR39, -R28 ;  /* 0x0000002783627c23 */ /* 0x000fe2000800081c */
[----:B------:R-:W-:Y:S01]  /*a6f0*/  FSETP.GEU.AND P6, PT, R97, -126, PT ;  /* 0xc2fc00006100780b */ /* 0x000fe20003fce000 */
[----:B-----5:R-:W-:Y:S01]  /*a700*/  @!P3 FMUL R96, R96, R96 ;  /* 0x000000606060b220 */ /* 0x020fe20000400000 */
[----:B------:R-:W-:Y:S01]  /*a710*/  FSETP.GEU.AND P3, PT, R93, -126, PT ;  /* 0xc2fc00005d00780b */ /* 0x000fe20003f6e000 */
[----:B------:R-:W-:Y:S01]  /*a720*/  @!P5 FMUL R103, R103, 0.5 ;  /* 0x3f0000006767d820 */ /* 0x000fe20000400000 */
[----:B-1----:R-:W-:Y:S01]  /*a730*/  @!P2 FMUL R109, R109, R109 ;  /* 0x0000006d6d6da220 */ /* 0x002fe20000400000 */
[----:B------:R-:W-:-:S04]  /*a740*/  FSETP.GEU.AND P2, PT, R98, -126, PT ;  /* 0xc2fc00006200780b */ /* 0x000fc80003f4e000 */
[----:B------:R-:W-:Y:S01]  /*a750*/  @!P4 FMUL R135, R135, 0.5 ;  /* 0x3f0000008787c820 */ /* 0x000fe20000400000 */
[----:B------:R-:W-:Y:S03]  /*a760*/  MUFU.EX2 R110, R103 ;  /* 0x00000067006e7308 */ /* 0x000fe60000000800 */
[----:B------:R-:W-:Y:S02]  /*a770*/  @!P6 FMUL R97, R97, 0.5 ;  /* 0x3f0000006161e820 */ /* 0x000fe40000400000 */
[----:B------:R-:W-:-:S03]  /*a780*/  @!P3 FMUL R93, R93, 0.5 ;  /* 0x3f0000005d5db820 */ /* 0x000fc60000400000 */
[----:B------:R-:W1:Y:S01]  /*a790*/  MUFU.EX2 R103, R135 ;  /* 0x0000008700677308 */ /* 0x000e620000000800 */
[----:B------:R-:W-:Y:S01]  /*a7a0*/  FADD R113, R27, R72 ;  /* 0x000000481b717221 */ /* 0x000fe20000000000 */
[----:B------:R-:W-:Y:S01]  /*a7b0*/  FADD R42, R46, R104 ;  /* 0x000000682e2a7221 */ /* 0x000fe20000000000 */
[----:B------:R-:W-:Y:S01]  /*a7c0*/  @!P2 FMUL R98, R98, 0.5 ;  /* 0x3f0000006262a820 */ /* 0x000fe20000400000 */
[----:B------:R-:W-:-:S04]  /*a7d0*/  FADD R116, -R116, R173 ;  /* 0x000000ad74747221 */ /* 0x000fc80000000100 */
[----:B------:R-:W2:Y:S01]  /*a7e0*/  MUFU.EX2 R97, R97 ;  /* 0x0000006100617308 */ /* 0x000ea20000000800 */
[----:B------:R-:W-:Y:S01]  /*a7f0*/  FADD R113, R113, R42 ;  /* 0x0000002a71717221 */ /* 0x000fe20000000000 */
[----:B------:R-:W-:Y:S01]  /*a800*/  FADD R42, R38, R82 ;  /* 0x00000052262a7221 */ /* 0x000fe20000000000 */
[----:B------:R-:W-:Y:S01]  /*a810*/  FADD R99, R59, R101 ;  /* 0x000000653b637221 */ /* 0x000fe20000000000 */
[----:B------:R-:W-:-:S04]  /*a820*/  FMUL R116, R116, UR39 ;  /* 0x0000002774747c20 */ /* 0x000fc80008400000 */
[----:B------:R-:W4:Y:S01]  /*a830*/  MUFU.EX2 R93, R93 ;  /* 0x0000005d005d7308 */ /* 0x000f220000000800 */
[----:B------:R-:W-:Y:S01]  /*a840*/  FADD R42, R42, R99 ;  /* 0x000000632a2a7221 */ /* 0x000fe20000000000 */
[----:B-1----:R-:W-:Y:S01]  /*a850*/  @!P4 FMUL R103, R103, R103 ;  /* 0x000000676767c220 */ /* 0x002fe20000400000 */
[----:B------:R-:W-:-:S05]  /*a860*/  FADD R70, R31, R73 ;  /* 0x000000491f467221 */ /* 0x000fca0000000000 */
[----:B------:R-:W1:Y:S01]  /*a870*/  MUFU.EX2 R98, R98 ;  /* 0x0000006200627308 */ /* 0x000e620000000800 */
[----:B------:R-:W-:Y:S01]  /*a880*/  FADD R99, R51, R87 ;  /* 0x0000005733637221 */ /* 0x000fe20000000000 */
[----:B------:R-:W-:Y:S01]  /*a890*/  FSETP.GEU.AND P4, PT, R116, -126, PT ;  /* 0xc2fc00007400780b */ /* 0x000fe20003f8e000 */
[----:B------:R-:W-:Y:S01]  /*a8a0*/  FADD R115, R115, R30 ;  /* 0x0000001e73737221 */ /* 0x000fe20000000000 */
[----:B------:R-:W-:Y:S01]  /*a8b0*/  FADD R30, R39, R83 ;  /* 0x00000053271e7221 */ /* 0x000fe20000000000 */
[----:B------:R-:W-:Y:S01]  /*a8c0*/  FADD R70, R70, R99 ;  /* 0x0000006346467221 */ /* 0x000fe20000000000 */
[----:B------:R-:W-:Y:S01]  /*a8d0*/  FADD R99, R63, R95 ;  /* 0x0000005f3f637221 */ /* 0x000fe20000000000 */
[--C-:B------:R-:W-:Y:S01]  /*a8e0*/  FFMA R79, R118, UR39, -R28.reuse ;  /* 0x00000027764f7c23 */ /* 0x100fe2000800081c */
[----:B--2---:R-:W-:Y:S01]  /*a8f0*/  @!P6 FMUL R97, R97, R97 ;  /* 0x000000616161e220 */ /* 0x004fe20000400000 */
[----:B------:R-:W-:Y:S01]  /*a900*/  FSETP.GEU.AND P6, PT, R107, -126, PT ;  /* 0xc2fc00006b00780b */ /* 0x000fe20003fce000 */
[--C-:B------:R-:W-:Y:S01]  /*a910*/  FFMA R134, R134, UR39, -R28.reuse ;  /* 0x0000002786867c23 */ /* 0x100fe2000800081c */
[----:B------:R-:W-:Y:S01]  /*a920*/  FFMA R91, R150, UR39, -R28 ;  /* 0x00000027965b7c23 */ /* 0x000fe2000800081c */
[----:B------:R-:W-:Y:S01]  /*a930*/  FADD R99, R30, R99 ;  /* 0x000000631e637221 */ /* 0x000fe20000000000 */
[----:B----4-:R-:W-:Y:S01]  /*a940*/  @!P3 FMUL R93, R93, R93 ;  /* 0x0000005d5d5db220 */ /* 0x010fe20000400000 */
[----:B------:R-:W-:Y:S01]  /*a950*/  FSETP.GEU.AND P3, PT, R79, -126, PT ;  /* 0xc2fc00004f00780b */ /* 0x000fe20003f6e000 */
[----:B------:R-:W-:Y:S01]  /*a960*/  @!P5 FMUL R110, R110, R110 ;  /* 0x0000006e6e6ed220 */ /* 0x000fe20000400000 */
[----:B------:R-:W-:Y:S01]  /*a970*/  FADD R113, R113, R42 ;  /* 0x0000002a71717221 */ /* 0x000fe20000000000 */
[----:B-1----:R-:W-:Y:S01]  /*a980*/  @!P2 FMUL R98, R98, R98 ;  /* 0x000000626262a220 */ /* 0x002fe20000400000 */
[----:B------:R-:W-:Y:S01]  /*a990*/  FADD R70, R70, R99 ;  /* 0x0000006346467221 */ /* 0x000fe20000000000 */
[----:B------:R-:W-:Y:S01]  /*a9a0*/  FSETP.GEU.AND P5, PT, R134, -126, PT ;  /* 0xc2fc00008600780b */ /* 0x000fe20003fae000 */
[----:B------:R-:W-:Y:S01]  /*a9b0*/  @!P4 FMUL R116, R116, 0.5 ;  /* 0x3f0000007474c820 */ /* 0x000fe20000400000 */
[----:B------:R-:W-:Y:S01]  /*a9c0*/  FSETP.GEU.AND P2, PT, R91, -126, PT ;  /* 0xc2fc00005b00780b */ /* 0x000fe20003f4e000 */
[----:B------:R-:W-:Y:S01]  /*a9d0*/  FADD R42, R40, R74 ;  /* 0x0000004a282a7221 */ /* 0x000fe20000000000 */
[----:B------:R-:W-:Y:S01]  /*a9e0*/  FADD R99, R47, R96 ;  /* 0x000000602f637221 */ /* 0x000fe20000000000 */
[----:B------:R-:W-:Y:S01]  /*a9f0*/  FADD R30, R48, R108 ;  /* 0x0000006c301e7221 */ /* 0x000fe20000000000 */
[----:B------:R-:W-:Y:S01]  /*aa00*/  FADD R62, R41, R75 ;  /* 0x0000004b293e7221 */ /* 0x000fe20000000000 */
[----:B------:R-:W1:Y:S01]  /*aa10*/  MUFU.EX2 R116, R116 ;  /* 0x0000007400747308 */ /* 0x000e620000000800 */
[----:B------:R-:W-:Y:S01]  /*aa20*/  FADD R42, R42, R99 ;  /* 0x000000632a2a7221 */ /* 0x000fe20000000000 */
[----:B------:R-:W-:Y:S01]  /*aa30*/  FADD R99, R67, R100 ;  /* 0x0000006443637221 */ /* 0x000fe20000000000 */
[----:B------:R-:W-:Y:S01]  /*aa40*/  FADD R90, R53, R97 ;  /* 0x00000061355a7221 */ /* 0x000fe20000000000 */
[----:B------:R-:W-:Y:S01]  /*aa50*/  @!P6 FMUL R107, R107, 0.5 ;  /* 0x3f0000006b6be820 */ /* 0x000fe20000400000 */
[----:B------:R-:W-:Y:S01]  /*aa60*/  @!P3 FMUL R79, R79, 0.5 ;  /* 0x3f0000004f4fb820 */ /* 0x000fe20000400000 */
[----:B------:R-:W-:Y:S01]  /*aa70*/  FADD R30, R30, R99 ;  /* 0x000000631e1e7221 */ /* 0x000fe20000000000 */
[----:B------:R-:W-:Y:S01]  /*aa80*/  FADD R62, R62, R90 ;  /* 0x0000005a3e3e7221 */ /* 0x000fe20000000000 */
[----:B------:R-:W-:Y:S01]  /*aa90*/  FADD R99, R69, R93 ;  /* 0x0000005d45637221 */ /* 0x000fe20000000000 */
[----:B------:R-:W-:Y:S01]  /*aaa0*/  FADD R90, R33, R106 ;  /* 0x0000006a215a7221 */ /* 0x000fe20000000000 */
[----:B------:R-:W2:Y:S01]  /*aab0*/  MUFU.EX2 R107, R107 ;  /* 0x0000006b006b7308 */ /* 0x000ea20000000800 */
[----:B------:R-:W-:Y:S01]  /*aac0*/  @!P5 FMUL R134, R134, 0.5 ;  /* 0x3f0000008686d820 */ /* 0x000fe20000400000 */
[----:B------:R-:W-:Y:S01]  /*aad0*/  @!P2 FMUL R91, R91, 0.5 ;  /* 0x3f0000005b5ba820 */ /* 0x000fe20000400000 */
[----:B------:R-:W-:-:S05]  /*aae0*/  FADD R90, R90, R99 ;  /* 0x000000635a5a7221 */ /* 0x000fca0000000000 */
[----:B------:R-:W4:Y:S01]  /*aaf0*/  MUFU.EX2 R79, R79 ;  /* 0x0000004f004f7308 */ /* 0x000f220000000800 */
[----:B-1----:R-:W-:-:S07]  /*ab00*/  @!P4 FMUL R116, R116, R116 ;  /* 0x000000747474c220 */ /* 0x002fce0000400000 */
[----:B------:R-:W1:Y:S08]  /*ab10*/  MUFU.EX2 R99, R134 ;  /* 0x0000008600637308 */ /* 0x000e700000000800 */
[----:B------:R-:W5:Y:S01]  /*ab20*/  MUFU.EX2 R91, R91 ;  /* 0x0000005b005b7308 */ /* 0x000f620000000800 */
[-C--:B---3--:R-:W-:Y:S01]  /*ab30*/  FMUL R120, R120, R116.reuse ;  /* 0x0000007478787220 */ /* 0x088fe20000400000 */
[----:B------:R-:W-:Y:S01]  /*ab40*/  FADD R42, R42, R30 ;  /* 0x0000001e2a2a7221 */ /* 0x000fe20000000000 */
[-C--:B------:R-:W-:Y:S01]  /*ab50*/  FMUL R226, R226, R116.reuse ;  /* 0x00000074e2e27220 */ /* 0x080fe20000400000 */
[----:B------:R3:W-:Y:S01]  /*ab60*/  STL [R1+0x164], R229 ;  /* 0x000164e501007387 */ /* 0x0007e20000100800 */
[----:B------:R-:W-:Y:S01]  /*ab70*/  FADD R114, R36, R111 ;  /* 0x0000006f24727221 */ /* 0x000fe20000000000 */
[----:B------:R-:W-:Y:S01]  /*ab80*/  FADD R30, R54, R98 ;  /* 0x00000062361e7221 */ /* 0x000fe20000000000 */
[-C--:B------:R-:W-:Y:S01]  /*ab90*/  FMUL R225, R225, R116.reuse ;  /* 0x00000074e1e17220 */ /* 0x080fe20000400000 */
[----:B------:R3:W-:Y:S01]  /*aba0*/  STL [R1+0x170], R228 ;  /* 0x000170e401007387 */ /* 0x0007e20000100800 */
[--C-:B------:R-:W-:Y:S01]  /*abb0*/  FFMA R55, R55, UR39, -R28.reuse ;  /* 0x0000002737377c23 */ /* 0x100fe2000800081c */
[--C-:B------:R-:W-:Y:S01]  /*abc0*/  FFMA R105, R119, UR39, -R28.reuse ;  /* 0x0000002777697c23 */ /* 0x100fe2000800081c */
[----:B--2---:R-:W-:Y:S01]  /*abd0*/  @!P6 FMUL R107, R107, R107 ;  /* 0x0000006b6b6be220 */ /* 0x004fe20000400000 */
[-C--:B------:R-:W-:Y:S01]  /*abe0*/  FMUL R224, R224, R116.reuse ;  /* 0x00000074e0e07220 */ /* 0x080fe20000400000 */
[----:B------:R3:W-:Y:S01]  /*abf0*/  STL [R1+0x174], R227 ;  /* 0x000174e301007387 */ /* 0x0007e20000100800 */
[-C--:B------:R-:W-:Y:S01]  /*ac00*/  FMUL R223, R223, R116.reuse ;  /* 0x00000074dfdf7220 */ /* 0x080fe20000400000 */
[----:B------:R-:W-:Y:S01]  /*ac10*/  FFMA R28, R151, UR39, -R28 ;  /* 0x00000027971c7c23 */ /* 0x000fe2000800081c */
[-C--:B------:R-:W-:Y:S01]  /*ac20*/  FMUL R222, R222, R116.reuse ;  /* 0x00000074dede7220 */ /* 0x080fe20000400000 */
[----:B------:R3:W-:Y:S01]  /*ac30*/  STL [R1+0x8], R120 ;  /* 0x0000087801007387 */ /* 0x0007e20000100800 */
[----:B------:R-:W-:Y:S01]  /*ac40*/  FADD R62, R62, R90 ;  /* 0x0000005a3e3e7221 */ /* 0x000fe20000000000 */
[----:B------:R-:W-:Y:S01]  /*ac50*/  FADD R114, R114, R30 ;  /* 0x0000001e72727221 */ /* 0x000fe20000000000 */
[-C--:B------:R-:W-:Y:S01]  /*ac60*/  FMUL R221, R221, R116.reuse ;  /* 0x00000074dddd7220 */ /* 0x080fe20000400000 */
[----:B------:R3:W-:Y:S01]  /*ac70*/  STL [R1+0xc], R226 ;  /* 0x00000ce201007387 */ /* 0x0007e20000100800 */
[----:B------:R-:W-:Y:S01]  /*ac80*/  FADD R30, R50, R107 ;  /* 0x0000006b321e7221 */ /* 0x000fe20000000000 */
[----:B------:R-:W-:Y:S01]  /*ac90*/  FADD R90, R66, R94 ;  /* 0x0000005e425a7221 */ /* 0x000fe20000000000 */
[----:B----4-:R-:W-:Y:S01]  /*aca0*/  @!P3 FMUL R79, R79, R79 ;  /* 0x0000004f4f4fb220 */ /* 0x010fe20000400000 */
[----:B-1----:R-:W-:Y:S01]  /*acb0*/  @!P5 FMUL R99, R99, R99 ;  /* 0x000000636363d220 */ /* 0x002fe20000400000 */
[----:B------:R3:W-:Y:S01]  /*acc0*/  STL [R1+0x18], R225 ;  /* 0x000018e101007387 */ /* 0x0007e20000100800 */
[-C--:B------:R-:W-:Y:S01]  /*acd0*/  FMUL R220, R220, R116.reuse ;  /* 0x00000074dcdc7220 */ /* 0x080fe20000400000 */
[----:B------:R-:W-:Y:S01]  /*ace0*/  FSETP.GEU.AND P6, PT, R55, -126, PT ;  /* 0xc2fc00003700780b */ /* 0x000fe20003fce000 */
[-C--:B------:R-:W-:Y:S01]  /*acf0*/  FMUL R219, R219, R116.reuse ;  /* 0x00000074dbdb7220 */ /* 0x080fe20000400000 */
[----:B------:R-:W-:Y:S01]  /*ad00*/  FSETP.GEU.AND P3, PT, R112, -126, PT ;  /* 0xc2fc00007000780b */ /* 0x000fe20003f6e000 */
[----:B------:R3:W-:Y:S01]  /*ad10*/  STL [R1+0x1c], R224 ;  /* 0x00001ce001007387 */ /* 0x0007e20000100800 */
[----:B------:R-:W-:Y:S01]  /*ad20*/  FSETP.GEU.AND P5, PT, R105, -126, PT ;  /* 0xc2fc00006900780b */ /* 0x000fe20003fae000 */
[----:B-----5:R-:W-:Y:S01]  /*ad30*/  @!P2 FMUL R91, R91, R91 ;  /* 0x0000005b5b5ba220 */ /* 0x020fe20000400000 */
[-C--:B------:R-:W-:Y:S01]  /*ad40*/  FMUL R218, R218, R116.reuse ;  /* 0x00000074dada7220 */ /* 0x080fe20000400000 */
[----:B------:R3:W-:Y:S01]  /*ad50*/  STL [R1+0x28], R223 ;  /* 0x000028df01007387 */ /* 0x0007e20000100800 */
[----:B------:R-:W-:Y:S01]  /*ad60*/  FSETP.GEU.AND P2, PT, R28, -126, PT ;  /* 0xc2fc00001c00780b */ /* 0x000fe20003f4e000 */
[-C--:B------:R-:W-:Y:S01]  /*ad70*/  FMUL R217, R217, R116.reuse ;  /* 0x00000074d9d97220 */ /* 0x080fe20000400000 */
[----:B------:R-:W-:Y:S01]  /*ad80*/  FADD R30, R30, R90 ;  /* 0x0000005a1e1e7221 */ /* 0x000fe20000000000 */
[----:B------:R3:W-:Y:S01]  /*ad90*/  STL [R1+0x2c], R222 ;  /* 0x00002cde01007387 */ /* 0x0007e20000100800 */
[-C--:B------:R-:W-:Y:S01]  /*ada0*/  FMUL R216, R216, R116.reuse ;  /* 0x00000074d8d87220 */ /* 0x080fe20000400000 */
[----:B------:R-:W-:-:S02]  /*adb0*/  FMUL R215, R215, R116 ;  /* 0x00000074d7d77220 */ /* 0x000fc40000400000 */
[----:B------:R3:W-:Y:S01]  /*adc0*/  STL [R1+0x38], R221 ;  /* 0x000038dd01007387 */ /* 0x0007e20000100800 */
[-C--:B------:R-:W-:Y:S01]  /*add0*/  FMUL R214, R214, R116.reuse ;  /* 0x00000074d6d67220 */ /* 0x080fe20000400000 */
[-C--:B------:R-:W-:Y:S02]  /*ade0*/  FMUL R213, R213, R116.reuse ;  /* 0x00000074d5d57220 */ /* 0x080fe40000400000 */
[----:B------:R3:W-:Y:S01]  /*adf0*/  STL [R1+0x3c], R220 ;  /* 0x00003cdc01007387 */ /* 0x0007e20000100800 */
[----:B------:R-:W-:Y:S01]  /*ae00*/  FADD R114, R114, R30 ;  /* 0x0000001e72727221 */ /* 0x000fe20000000000 */
[----:B------:R-:W-:Y:S02]  /*ae10*/  FMUL R212, R212, R116 ;  /* 0x00000074d4d47220 */ /* 0x000fe40000400000 */
[----:B------:R3:W-:Y:S01]  /*ae20*/  STL [R1+0x48], R219 ;  /* 0x000048db01007387 */ /* 0x0007e20000100800 */
[----:B------:R-:W-:Y:S01]  /*ae30*/  FADD R30, R34, R109 ;  /* 0x0000006d221e7221 */ /* 0x000fe20000000000 */
[----:B------:R-:W-:-:S02]  /*ae40*/  FADD R90, R26, R99 ;  /* 0x000000631a5a7221 */ /* 0x000fc40000000000 */
[----:B------:R3:W-:Y:S01]  /*ae50*/  STL [R1+0x4c], R218 ;  /* 0x00004cda01007387 */ /* 0x0007e20000100800 */
[-C--:B------:R-:W-:Y:S01]  /*ae60*/  FMUL R211, R211, R116.reuse ;  /* 0x00000074d3d37220 */ /* 0x080fe20000400000 */
[-C--:B------:R-:W-:Y:S02]  /*ae70*/  FMUL R210, R210, R116.reuse ;  /* 0x00000074d2d27220 */ /* 0x080fe40000400000 */
[----:B------:R3:W-:Y:S01]  /*ae80*/  STL [R1+0x58], R217 ;  /* 0x000058d901007387 */ /* 0x0007e20000100800 */
[----:B------:R-:W-:-:S03]  /*ae90*/  FMUL R209, R209, R116 ;  /* 0x00000074d1d17220 */ /* 0x000fc60000400000 */
[----:B------:R3:W-:Y:S01]  /*aea0*/  STL [R1+0x5c], R216 ;  /* 0x00005cd801007387 */ /* 0x0007e20000100800 */
[----:B------:R-:W-:-:S03]  /*aeb0*/  FMUL R208, R208, R116 ;  /* 0x00000074d0d07220 */ /* 0x000fc60000400000 */
[----:B------:R3:W-:Y:S01]  /*aec0*/  STL [R1+0x68], R215 ;  /* 0x000068d701007387 */ /* 0x0007e20000100800 */
[----:B------:R-:W-:Y:S01]  /*aed0*/  FADD R30, R30, R90 ;  /* 0x0000005a1e1e7221 */ /* 0x000fe20000000000 */
[-C--:B------:R-:W-:Y:S02]  /*aee0*/  FMUL R207, R207, R116.reuse ;  /* 0x00000074cfcf7220 */ /* 0x080fe40000400000 */
[----:B------:R3:W-:Y:S01]  /*aef0*/  STL [R1+0x6c], R214 ;  /* 0x00006cd601007387 */ /* 0x0007e20000100800 */
[----:B------:R-:W-:Y:S01]  /*af00*/  @!P6 FMUL R55, R55, 0.5 ;  /* 0x3f0000003737e820 */ /* 0x000fe20000400000 */
[----:B------:R-:W-:Y:S02]  /*af10*/  @!P3 FMUL R112, R112, 0.5 ;  /* 0x3f0000007070b820 */ /* 0x000fe40000400000 */
[----:B------:R3:W-:Y:S01]  /*af20*/  STL [R1+0x78], R213 ;  /* 0x000078d501007387 */ /* 0x0007e20000100800 */
[----:B------:R-:W-:Y:S01]  /*af30*/  @!P5 FMUL R105, R105, 0.5 ;  /* 0x3f0000006969d820 */ /* 0x000fe20000400000 */
[----:B------:R-:W-:Y:S01]  /*af40*/  FADD R90, R71, R91 ;  /* 0x0000005b475a7221 */ /* 0x000fe20000000000 */
[-C--:B------:R-:W-:Y:S01]  /*af50*/  FMUL R206, R206, R116.reuse ;  /* 0x00000074cece7220 */ /* 0x080fe20000400000 */
[----:B------:R3:W-:Y:S01]  /*af60*/  STL [R1+0x7c], R212 ;  /* 0x00007cd401007387 */ /* 0x0007e20000100800 */
[----:B------:R-:W-:Y:S01]  /*af70*/  FADD R117, R35, R79 ;  /* 0x0000004f23757221 */ /* 0x000fe20000000000 */
[----:B------:R-:W-:-:S02]  /*af80*/  FMUL R205, R205, R116 ;  /* 0x00000074cdcd7220 */ /* 0x000fc40000400000 */
[----:B------:R3:W-:Y:S01]  /*af90*/  STL [R1+0x88], R211 ;  /* 0x000088d301007387 */ /* 0x0007e20000100800 */
[----:B------:R-:W-:Y:S01]  /*afa0*/  @!P2 FMUL R28, R28, 0.5 ;  /* 0x3f0000001c1ca820 */ /* 0x000fe20000400000 */
[-C--:B------:R-:W-:Y:S02]  /*afb0*/  FMUL R204, R204, R116.reuse ;  /* 0x00000074cccc7220 */ /* 0x080fe40000400000 */
[----:B------:R3:W-:Y:S01]  /*afc0*/  STL [R1+0x8c], R210 ;  /* 0x00008cd201007387 */ /* 0x0007e20000100800 */
[-C--:B------:R-:W-:Y:S01]  /*afd0*/  FMUL R203, R203, R116.reuse ;  /* 0x00000074cbcb7220 */ /* 0x080fe20000400000 */
[-C--:B------:R-:W-:Y:S02]  /*afe0*/  FMUL R202, R202, R116.reuse ;  /* 0x00000074caca7220 */ /* 0x080fe40000400000 */
[----:B------:R3:W-:Y:S01]  /*aff0*/  STL [R1+0x98], R209 ;  /* 0x000098d101007387 */ /* 0x0007e20000100800 */
[----:B------:R-:W-:Y:S01]  /*b000*/  FADD R117, R117, R90 ;  /* 0x0000005a75757221 */ /* 0x000fe20000000000 */
[----:B------:R-:W-:-:S02]  /*b010*/  FMUL R201, R201, R116 ;  /* 0x00000074c9c97220 */ /* 0x000fc40000400000 */
[----:B------:R3:W-:Y:S01]  /*b020*/  STL [R1+0x9c], R208 ;  /* 0x00009cd001007387 */ /* 0x0007e20000100800 */
[----:B------:R-:W1:Y:S01]  /*b030*/  MUFU.EX2 R55, R55 ;  /* 0x0000003700377308 */ /* 0x000e620000000800 */
[-C--:B------:R-:W-:Y:S02]  /*b040*/  FMUL R200, R200, R116.reuse ;  /* 0x00000074c8c87220 */ /* 0x080fe40000400000 */
[----:B------:R3:W-:Y:S01]  /*b050*/  STL [R1+0xa8], R207 ;  /* 0x0000a8cf01007387 */ /* 0x0007e20000100800 */
[----:B------:R-:W-:-:S03]  /*b060*/  FMUL R199, R199, R116 ;  /* 0x00000074c7c77220 */ /* 0x000fc60000400000 */
[----:B------:R3:W-:Y:S01]  /*b070*/  STL [R1+0xac], R206 ;  /* 0x0000acce01007387 */ /* 0x0007e20000100800 */
[----:B------:R-:W2:Y:S01]  /*b080*/  MUFU.EX2 R112, R112 ;  /* 0x0000007000707308 */ /* 0x000ea20000000800 */
[-C--:B------:R-:W-:Y:S02]  /*b090*/  FMUL R198, R198, R116.reuse ;  /* 0x00000074c6c67220 */ /* 0x080fe40000400000 */
[----:B------:R3:W-:Y:S01]  /*b0a0*/  STL [R1+0xb8], R205 ;  /* 0x0000b8cd01007387 */ /* 0x0007e20000100800 */
[----:B------:R-:W-:-:S03]  /*b0b0*/  FMUL R197, R197, R116 ;  /* 0x00000074c5c57220 */ /* 0x000fc60000400000 */
[----:B------:R3:W-:Y:S01]  /*b0c0*/  STL [R1+0xbc], R204 ;  /* 0x0000bccc01007387 */ /* 0x0007e20000100800 */
[----:B------:R-:W4:Y:S01]  /*b0d0*/  MUFU.EX2 R105, R105 ;  /* 0x0000006900697308 */ /* 0x000f220000000800 */
[-C--:B------:R-:W-:Y:S02]  /*b0e0*/  FMUL R196, R196, R116.reuse ;  /* 0x00000074c4c47220 */ /* 0x080fe40000400000 */
[----:B------:R3:W-:Y:S05]  /*b0f0*/  STL [R1+0xc8], R203 ;  /* 0x0000c8cb01007387 */ /* 0x0007ea0000100800 */
[----:B------:R-:W5:Y:S01]  /*b100*/  MUFU.EX2 R90, R28 ;  /* 0x0000001c005a7308 */ /* 0x000f620000000800 */
[----:B------:R3:W-:Y:S01]  /*b110*/  STL [R1+0xcc], R202 ;  /* 0x0000ccca01007387 */ /* 0x0007e20000100800 */
[-C--:B------:R-:W-:Y:S01]  /*b120*/  FMUL R195, R195, R116.reuse ;  /* 0x00000074c3c37220 */ /* 0x080fe20000400000 */
[----:B------:R-:W-:-:S02]  /*b130*/  FMUL R194, R194, R116 ;  /* 0x00000074c2c27220 */ /* 0x000fc40000400000 */
[----:B------:R3:W-:Y:S01]  /*b140*/  STL [R1+0xd8], R201 ;  /* 0x0000d8c901007387 */ /* 0x0007e20000100800 */
[----:B------:R-:W-:-:S03]  /*b150*/  FMUL R193, R193, R116 ;  /* 0x00000074c1c17220 */ /* 0x000fc60000400000 */
        /* <DEDUP_REMOVED lines=13> */
[----:B------:R-:W-:Y:S01]  /*b230*/  FADD R117, R30, R117 ;  /* 0x000000751e757221 */ /* 0x000fe20000000000 */
[----:B------:R-:W-:Y:S02]  /*b240*/  FMUL R186, R186, R116 ;  /* 0x00000074baba7220 */ /* 0x000fe40000400000 */
[----:B------:R3:W-:Y:S01]  /*b250*/  STL [R1+0x118], R193 ;  /* 0x000118c101007387 */ /* 0x0007e20000100800 */
[----:B------:R-:W-:Y:S01]  /*b260*/  F2FP.BF16.F32.PACK_AB R30, R2, R156 ;  /* 0x0000009c021e723e */ /* 0x000fe200000010ff */
[----:B------:R-:W-:Y:S02]  /*b270*/  FMUL R185, R185, R116 ;  /* 0x00000074b9b97220 */ /* 0x000fe40000400000 */
[----:B------:R3:W-:Y:S01]  /*b280*/  STL [R1+0x11c], R192 ;  /* 0x00011cc001007387 */ /* 0x0007e20000100800 */
[----:B------:R-:W-:Y:S01]  /*b290*/  FADD R2, R43, R110 ;  /* 0x0000006e2b027221 */ /* 0x000fe20000000000 */
[----:B------:R-:W-:-:S02]  /*b2a0*/  FADD R118, R58, R103 ;  /* 0x000000673a767221 */ /* 0x000fc40000000000 */
[----:B------:R3:W-:Y:S01]  /*b2b0*/  STL [R1+0x128], R191 ;  /* 0x000128bf01007387 */ /* 0x0007e20000100800 */
[----:B------:R-:W-:Y:S01]  /*b2c0*/  FMUL R184, R184, R116 ;  /* 0x00000074b8b87220 */ /* 0x000fe20000400000 */
[----:B-1----:R-:W-:Y:S02]  /*b2d0*/  @!P6 FMUL R55, R55, R55 ;  /* 0x000000373737e220 */ /* 0x002fe40000400000 */
[----:B------:R3:W-:Y:S01]  /*b2e0*/  STL [R1+0x12c], R190 ;  /* 0x00012cbe01007387 */ /* 0x0007e20000100800 */
[----:B--2---:R-:W-:Y:S01]  /*b2f0*/  @!P3 FMUL R112, R112, R112 ;  /* 0x000000707070b220 */ /* 0x004fe20000400000 */
[----:B----4-:R-:W-:Y:S01]  /*b300*/  @!P5 FMUL R105, R105, R105 ;  /* 0x000000696969d220 */ /* 0x010fe20000400000 */
[----:B-----5:R-:W-:Y:S01]  /*b310*/  @!P2 FMUL R90, R90, R90 ;  /* 0x0000005a5a5aa220 */ /* 0x020fe20000400000 */
[----:B------:R3:W-:Y:S01]  /*b320*/  STL [R1+0x138], R189 ;  /* 0x000138bd01007387 */ /* 0x0007e20000100800 */
[-C--:B------:R-:W-:Y:S01]  /*b330*/  FMUL R183, R183, R116.reuse ;  /* 0x00000074b7b77220 */ /* 0x080fe20000400000 */
[----:B------:R-:W-:-:S02]  /*b340*/  FMUL R182, R182, R116 ;  /* 0x00000074b6b67220 */ /* 0x000fc40000400000 */
[----:B------:R3:W-:Y:S01]  /*b350*/  STL [R1+0x13c], R188 ;  /* 0x00013cbc01007387 */ /* 0x0007e20000100800 */
[-C--:B------:R-:W-:Y:S01]  /*b360*/  FMUL R181, R181, R116.reuse ;  /* 0x00000074b5b57220 */ /* 0x080fe20000400000 */
[----:B------:R-:W-:Y:S02]  /*b370*/  FADD R2, R2, R118 ;  /* 0x0000007602027221 */ /* 0x000fe40000000000 */
[----:B------:R3:W-:Y:S01]  /*b380*/  STL [R1+0x148], R187 ;  /* 0x000148bb01007387 */ /* 0x0007e20000100800 */
[----:B------:R-:W-:Y:S01]  /*b390*/  FMUL R180, R180, R116 ;  /* 0x00000074b4b47220 */ /* 0x000fe20000400000 */
[----:B------:R-:W-:Y:S02]  /*b3a0*/  FADD R118, R55, R105 ;  /* 0x0000006937767221 */ /* 0x000fe40000000000 */
[----:B------:R3:W-:Y:S01]  /*b3b0*/  STL [R1+0x14c], R186 ;  /* 0x00014cba01007387 */ /* 0x0007e20000100800 */
[----:B------:R-:W-:-:S03]  /*b3c0*/  FADD R119, R112, R90 ;  /* 0x0000005a70777221 */ /* 0x000fc60000000000 */
[----:B------:R3:W-:Y:S04]  /*b3d0*/  STL [R1+0x158], R185 ;  /* 0x000158b901007387 */ /* 0x0007e80000100800 */
[----:B------:R3:W-:Y:S01]  /*b3e0*/  STL [R1+0x15c], R184 ;  /* 0x00015cb801007387 */ /* 0x0007e20000100800 */
[----:B------:R-:W-:-:S03]  /*b3f0*/  FADD R118, R118, R119 ;  /* 0x0000007776767221 */ /* 0x000fc60000000000 */
[----:B------:R3:W-:Y:S04]  /*b400*/  STL [R1+0x168], R183 ;  /* 0x000168b701007387 */ /* 0x0007e80000100800 */
[----:B------:R3:W-:Y:S04]  /*b410*/  STL [R1+0x16c], R182 ;  /* 0x00016cb601007387 */ /* 0x0007e80000100800 */
[----:B------:R3:W-:Y:S04]  /*b420*/  STL [R1+0x178], R181 ;  /* 0x000178b501007387 */ /* 0x0007e80000100800 */
[----:B------:R3:W-:Y:S01]  /*b430*/  STL [R1+0x17c], R180 ;  /* 0x00017cb401007387 */ /* 0x0007e20000100800 */
[----:B------:R-:W-:Y:S01]  /*b440*/  FADD R119, R2, R118 ;  /* 0x0000007602777221 */ /* 0x000fe20000000000 */
[----:B------:R-:W-:Y:S01]  /*b450*/  FADD R62, R115, R62 ;  /* 0x0000003e733e7221 */ /* 0x000fe20000000000 */
[----:B------:R-:W-:Y:S01]  /*b460*/  FADD R113, R113, R114 ;  /* 0x0000007271717221 */ /* 0x000fe20000000000 */
[----:B------:R-:W-:Y:S01]  /*b470*/  FADD R117, R70, R117 ;  /* 0x0000007546757221 */ /* 0x000fe20000000000 */
[----:B------:R-:W-:Y:S01]  /*b480*/  FADD R42, R42, R119 ;  /* 0x000000772a2a7221 */ /* 0x000fe20000000000 */
[----:B------:R-:W-:Y:S01]  /*b490*/  ULEA UR11, UR10, UR36, 0x3 ;  /* 0x000000240a0b7291 */ /* 0x000fe2000f8e183f */
[----:B------:R-:W-:Y:S01]  /*b4a0*/  SHF.L.U32 R2, R177, 0x1f, RZ ;  /* 0x0000001fb1027819 */ /* 0x000fe200000006ff */
[----:B------:R-:W-:Y:S01]  /*b4b0*/  FADD R62, R62, R117 ;  /* 0x000000753e3e7221 */ /* 0x000fe20000000000 */
[----:B------:R-:W-:Y:S01]  /*b4c0*/  FADD R113, R113, R42 ;  /* 0x0000002a71717221 */ /* 0x000fe20000000000 */
[----:B------:R-:W-:-:S02]  /*b4d0*/  F2FP.BF16.F32.PACK_AB R63, R67, R63 ;  /* 0x0000003f433f723e */ /* 0x000fc400000010ff */
[----:B------:R-:W-:Y:S01]  /*b4e0*/  F2FP.BF16.F32.PACK_AB R67, R74, R73 ;  /* 0x000000494a43723e */ /* 0x000fe200000010ff */
[----:B------:R-:W-:Y:S01]  /*b4f0*/  FADD R113, R62, R113 ;  /* 0x000000713e717221 */ /* 0x000fe20000000000 */
[----:B------:R-:W-:Y:S01]  /*b500*/  F2FP.BF16.F32.PACK_AB R74, R92, R81 ;  /* 0x000000515c4a723e */ /* 0x000fe200000010ff */
[----:B------:R3:W1:Y:S01]  /*b510*/  SYNCS.PHASECHK.TRANS64.TRYWAIT P2, [UR11+0x84000], R2 ;  /* 0x08400002ff0075a7 */ /* 0x000662000804014b */
[----:B------:R-:W-:Y:S02]  /*b520*/  F2FP.BF16.F32.PACK_AB R81, R82, R78 ;  /* 0x0000004e5251723e */ /* 0x000fe400000010ff */
[----:B------:R-:W-:Y:S02]  /*b530*/  F2FP.BF16.F32.PACK_AB R35, R55, R35 ;  /* 0x000000233723723e */ /* 0x000fe400000010ff */
[----:B------:R-:W-:Y:S02]  /*b540*/  F2FP.BF16.F32.PACK_AB R78, R85, R84 ;  /* 0x00000054554e723e */ /* 0x000fe400000010ff */
[----:B------:R-:W-:-:S02]  /*b550*/  F2FP.BF16.F32.PACK_AB R87, R96, R87 ;  /* 0x000000576057723e */ /* 0x000fc400000010ff */
[----:B------:R-:W-:Y:S01]  /*b560*/  F2FP.BF16.F32.PACK_AB R97, R98, R97 ;  /* 0x000000616261723e */ /* 0x000fe200000010ff */
[----:B------:R-:W-:Y:S01]  /*b570*/  FFMA R178, R116, R178, R113 ;  /* 0x000000b274b27223 */ /* 0x000fe20000000071 */
        /* <DEDUP_REMOVED lines=54> */
[----:B-1-3--:R-:W-:Y:S06]  /*b8e0*/  @!P0 BRA `(.L_x_27) ;  /* 0x0000000000048947 */ /* 0x00afec0003800000 */
[----:B------:R-:W-:Y:S01]  /*b8f0*/  BPT.TRAP 0x1 ;  /* 0x000000040000795c */ /* 0x000fe20000300000 */
.L_x_27:
[----:B------:R-:W-:Y:S05]  /*b900*/  @P2 BRA `(.L_x_28) ;  /* 0x0000000000082947 */ /* 0x000fea0003800000 */
[----:B------:R-:W1:Y:S02]  /*b910*/  SYNCS.PHASECHK.TRANS64.TRYWAIT P2, [UR11+0x84000], R2 ;  /* 0x08400002ff0075a7 */ /* 0x000e64000804014b */
[----:B-1----:R-:W-:Y:S05]  /*b920*/  @!P2 BRA `(.L_x_29) ;  /* 0x0000004c00a8a947 */ /* 0x002fea0003800000 */
.L_x_28:
[----:B------:R-:W-:Y:S04]  /*b930*/  STL.64 [R1+0x190], R178 ;  /* 0x000190b201007387 */ /* 0x000fe80000100a00 */
[----:B------:R-:W-:Y:S04]  /*b940*/  STL.64 [R1+0x188], R176 ;  /* 0x000188b001007387 */ /* 0x000fe80000100a00 */
[----:B------:R2:W-:Y:S04]  /*b950*/  STL.64 [R1+0x180], R174 ;  /* 0x000180ae01007387 */ /* 0x0005e80000100a00 */
[----:B------:R-:W3:Y:S04]  /*b960*/  LDL.LU.64 R100, [R1] ;  /* 0x0000000001647983 */ /* 0x000ee80000300a00 */
[----:B------:R-:W3:Y:S04]  /*b970*/  LDL.LU.64 R102, [R1+0x8] ;  /* 0x0000080001667983 */ /* 0x000ee80000300a00 */
        /* <DEDUP_REMOVED lines=35> */
[----:B--2---:R-:W3:Y:S04]  /*bbb0*/  LDL.LU.64 R174, [R1+0x128] ;  /* 0x0001280001ae7983 */ /* 0x004ee80000300a00 */
        /* <DEDUP_REMOVED lines=9> */
[----:B------:R-:W3:Y:S01]  /*bc50*/  LDL.LU.64 R194, [R1+0x178] ;  /* 0x0001780001c27983 */ /* 0x000ee20000300a00 */
[----:B------:R-:W-:Y:S01]  /*bc60*/  UIMAD UR14, UR10, 0x1800, UR7 ;  /* 0x000018000a0e78a4 */ /* 0x000fe2000f8e0207 */
[----:B------:R-:W-:Y:S01]  /*bc70*/  F2FP.BF16.F32.PACK_AB R95, R90, R91 ;  /* 0x0000005b5a5f723e */ /* 0x000fe200000010ff */
[----:B------:R-:W-:Y:S01]  /*bc80*/  UMOV UR15, 0x40000040 ;  /* 0x40000040000f7882 */ /* 0x000fe20000000000 */
[----:B------:R-:W-:Y:S01]  /*bc90*/  UMOV UR19, 0x40000040 ;  /* 0x4000004000137882 */ /* 0x000fe20000000000 */
[----:B------:R-:W-:Y:S01]  /*bca0*/  UIADD3 UR18, UR14, 0x80, URZ ;  /* 0x000000800e127890 */ /* 0x000fe2000fffe03f */
[----:B---3--:R-:W-:-:S06]  /*bcb0*/  WARPGROUP.ARRIVE ;  /* 0x00000000000079c5 */ /* 0x008fcc0000000000 */
[----:B------:R-:W-:Y:S01]  /*bcc0*/  HGMMA.64x192x16.F32.BF16 R100, R28, gdesc[UR12].tnspB, R100, gsb0 ;  /* 0x42e0000c1c647df0 */ /* 0x000fe20008001864 */
[----:B------:R-:W-:Y:S02]  /*bcd0*/  UMOV UR15, 0x40000040 ;  /* 0x40000040000f7882 */ /* 0x000fe40000000000 */
        /* <DEDUP_REMOVED lines=65> */
[----:B------:R-:W-:Y:S01]  /*c0f0*/  UIADD3 UR14, UR14, 0x780, URZ ;  /* 0x000007800e0e7890 */ /* 0x000fe2000fffe03f */
[----:B------:R-:W-:Y:S02]  /*c100*/  WARPGROUP.DEPBAR.LE gsb0, 0x0 ;  /* 0x00008000000079c5 */ /* 0x000fe40000010000 */
[----:B------:R-:W-:-:S14]  /*c110*/  WARPGROUP.ARRIVE ;  /* 0x00000000000079c5 */ /* 0x000fdc0000000000 */
[----:B------:R-:W-:Y:S03]  /*c120*/  HGMMA.64x192x16.F32.BF16 R100, R24, gdesc[UR16].tnspB, R100, gsb0 ;  /* 0x42e0001018647df0 */ /* 0x000fe60008001864 */
        /* <DEDUP_REMOVED lines=53> */
[----:B------:R3:W5:Y:S04]  /*c480*/  LDL.LU.64 R176, [R1+0x188] ;  /* 0x0001880001b07983 */ /* 0x0007680000300a00 */
[----:B------:R3:W5:Y:S01]  /*c490*/  LDL.LU.64 R174, [R1+0x180] ;  /* 0x0001800001ae7983 */ /* 0x0007620000300a00 */
[----:B------:R-:W-:Y:S05]  /*c4a0*/  @!P0 BRA `(.L_x_30) ;  /* 0x0000000000048947 */ /* 0x000fea0003800000 */
[----:B------:R-:W-:Y:S01]  /*c4b0*/  BPT.TRAP 0x1 ;  /* 0x000000040000795c */ /* 0x000fe20000300000 */
.L_x_30:
[----:B------:R-:W-:-:S04]  /*c4c0*/  ULEA UR11, UR4, UR36, 0x3 ;  /* 0x00000024040b7291 */ /* 0x000fc8000f8e183f */
[----:B------:R-:W-:-:S04]  /*c4d0*/  UIADD3 UR11, UR11, 0x84028, URZ ;  /* 0x000840280b0b7890 */ /* 0x000fc8000fffe03f */
[----:B------:R-:W-:-:S09]  /*c4e0*/  UPRMT UR11, URZ, 0x654, UR11 ;  /* 0x000006543f0b7896 */ /* 0x000fd2000800000b */
[----:B------:R-:W-:Y:S01]  /*c4f0*/  SYNCS.ARRIVE.TRANS64.RED.A1T0 RZ, [UR11], RZ ;  /* 0x000000ffffff79a7 */ /* 0x000fe2000810040b */
[----:B------:R-:W-:Y:S05]  /*c500*/  @P1 BRA `(.L_x_31) ;  /* 0x0000000000041947 */ /* 0x000fea0003800000 */
[----:B------:R-:W-:Y:S01]  /*c510*/  BPT.TRAP 0x1 ;  /* 0x000000040000795c */ /* 0x000fe20000300000 */
.L_x_31:
[----:B------:R-:W-:-:S04]  /*c520*/  UIADD3 UR4, UR4, 0x1, URZ ;  /* 0x0000000104047890 */ /* 0x000fc8000fffe03f */
[----:B------:R-:W-:-:S04]  /*c530*/  UISETP.NE.AND UP0, UPT, UR4, 0x5, UPT ;  /* 0x000000050400788c */ /* 0x000fc8000bf05270 */
[----:B------:R-:W-:Y:S01]  /*c540*/  USEL UR11, UR4, URZ, UP0 ;  /* 0x0000003f040b7287 */ /* 0x000fe20008000000 */
[----:B------:R-:W-:Y:S11]  /*c550*/  @!P0 BRA `(.L_x_32) ;  /* 0x0000000000048947 */ /* 0x000ff60003800000 */
[----:B------:R-:W-:Y:S01]  /*c560*/  BPT.TRAP 0x1 ;  /* 0x000000040000795c */ /* 0x000fe20000300000 */
.L_x_32:
[----:B------:R-:W-:-:S04]  /*c570*/  ULEA UR4, UR11, UR36, 0x3 ;  /* 0x000000240b047291 */ /* 0x000fc8000f8e183f */
[----:B------:R-:W-:-:S04]  /*c580*/  UIADD3 UR4, UR4, 0x84028, URZ ;  /* 0x0008402804047890 */ /* 0x000fc8000fffe03f */
[----:B------:R-:W-:-:S09]  /*c590*/  UPRMT UR4, URZ, 0x654, UR4 ;  /* 0x000006543f047896 */ /* 0x000fd20008000004 */
[----:B------:R-:W-:Y:S01]  /*c5a0*/  SYNCS.ARRIVE.TRANS64.RED.A1T0 RZ, [UR4], RZ ;  /* 0x000000ffffff79a7 */ /* 0x000fe20008100404 */
[----:B------:R-:W-:Y:S05]  /*c5b0*/  @P1 BRA `(.L_x_33) ;  /* 0x0000000000041947 */ /* 0x000fea0003800000 */
[----:B------:R-:W-:Y:S01]  /*c5c0*/  BPT.TRAP 0x1 ;  /* 0x000000040000795c */ /* 0x000fe20000300000 */
.L_x_33:
[----:B------:R-:W-:Y:S01]  /*c5d0*/  UIADD3 UR10, UR10, 0x1, URZ ;  /* 0x000000010a0a7890 */ /* 0x000fe2000fffe03f */
[C---:B-----5:R-:W-:Y:S01]  /*c5e0*/  ISETP.GT.AND P2, PT, R176.reuse, 0x2, PT ;  /* 0x00000002b000780c */ /* 0x060fe20003f44270 */
[----:B------:R-:W-:Y:S01]  /*c5f0*/  UIADD3 UR4, UR11, 0x1, URZ ;  /* 0x000000010b047890 */ /* 0x000fe2000fffe03f */
[----:B------:R-:W-:Y:S01]  /*c600*/  IADD3 R176, R176, -0x1, RZ ;  /* 0xffffffffb0b07810 */ /* 0x000fe20007ffe0ff */
[----:B------:R-:W-:Y:S01]  /*c610*/  UISETP.NE.AND UP2, UPT, UR10, 0x5, UPT ;  /* 0x000000050a00788c */ /* 0x000fe2000bf45270 */
[----:B-1----:R-:W-:Y:S01]  /*c620*/  MOV R3, R175 ;  /* 0x000000af00037202 */ /* 0x002fe20000000f00 */
[----:B------:R-:W-:Y:S01]  /*c630*/  UISETP.NE.AND UP0, UPT, UR4, 0x5, UPT ;  /* 0x000000050400788c */ /* 0x000fe2000bf05270 */
[----:B------:R-:W-:Y:S01]  /*c640*/  MOV R173, R174 ;  /* 0x000000ae00ad7202 */ /* 0x000fe20000000f00 */
[----:B------:R-:W-:Y:S02]  /*c650*/  USEL UR11, URZ, 0x1, UP2 ;  /* 0x000000013f0b7887 */ /* 0x000fe40009000000 */
[----:B------:R-:W-:-:S02]  /*c660*/  USEL UR4, UR4, URZ, UP0 ;  /* 0x0000003f04047287 */ /* 0x000fc40008000000 */
[----:B------:R-:W-:Y:S02]  /*c670*/  USEL UR38, UR10, URZ, UP2 ;  /* 0x0000003f0a267287 */ /* 0x000fe40009000000 */
[----:B------:R-:W-:Y:S01]  /*c680*/  LOP3.LUT R177, R177, UR11, RZ, 0x3c, !PT ;  /* 0x0000000bb1b17c12 */ /* 0x000fe2000f8e3cff */
[----:B------:R-:W-:Y:S09]  /*c690*/  @P2 BRA `(.L_x_34) ;  /* 0xffffff9c00542947 */ /* 0x000ff2000383ffff */
.L_x_23:
[----:B-----5:R-:W1:Y:S01]  /*c6a0*/  SHFL.BFLY PT, R0, R179, 0x1, 0x1f ;  /* 0x0c201f00b3007f89 */ /* 0x020e6200000e0000 */
[----:B------:R-:W-:Y:S01]  /*c6b0*/  BSSY B0, `(.L_x_35) ;  /* 0x0000024000007945 */ /* 0x000fe20003800000 */
[----:B------:R-:W-:Y:S02]  /*c6c0*/  MOV R7, 0x7f800000 ;  /* 0x7f80000000077802 */ /* 0x000fe40000000f00 */
[----:B------:R-:W2:Y:S01]  /*c6d0*/  SHFL.BFLY PT, R3, R178, 0x1, 0x1f ;  /* 0x0c201f00b2037f89 */ /* 0x000ea200000e0000 */
[----:B------:R-:W-:Y:S02]  /*c6e0*/  MOV R6, 0x3f800000 ;  /* 0x3f80000000067802 */ /* 0x000fe40000000f00 */
[----:B------:R-:W-:Y:S02]  /*c6f0*/  MOV R2, 0x3f800000 ;  /* 0x3f80000000027802 */ /* 0x000fe40000000f00 */
[----:B------:R-:W-:Y:S01]  /*c700*/  MOV R9, 0x7f800000 ;  /* 0x7f80000000097802 */ /* 0x000fe20000000f00 */
[----:B-1----:R-:W-:Y:S01]  /*c710*/  FADD R0, R0, R179 ;  /* 0x000000b300007221 */ /* 0x002fe20000000000 */
[----:B--2---:R-:W-:-:S04]  /*c720*/  FADD R14, R3, R178 ;  /* 0x000000b2030e7221 */ /* 0x004fc80000000000 */
[----:B------:R-:W1:Y:S04]  /*c730*/  SHFL.BFLY PT, R5, R0, 0x2, 0x1f ;  /* 0x0c401f0000057f89 */ /* 0x000e6800000e0000 */
[----:B------:R-:W2:Y:S01]  /*c740*/  SHFL.BFLY PT, R15, R14, 0x2, 0x1f ;  /* 0x0c401f000e0f7f89 */ /* 0x000ea200000e0000 */
[C---:B-1----:R-:W-:Y:S01]  /*c750*/  FSETP.NE.AND P0, PT, R0.reuse, -R5, PT ;  /* 0x800000050000720b */ /* 0x042fe20003f05000 */
[----:B------:R-:W-:Y:S01]  /*c760*/  FADD R4, R0, R5 ;  /* 0x0000000500047221 */ /* 0x000fe20000000000 */
[----:B--2---:R-:W-:-:S11]  /*c770*/  FADD R5, R14, R15 ;  /* 0x0000000f0e057221 */ /* 0x004fd60000000000 */
[----:B------:R-:W-:Y:S05]  /*c780*/  @!P0 BRA `(.L_x_36) ;  /* 0x0000000000588947 */ /* 0x000fea0003800000 */
[----:B------:R-:W-:Y:S01]  /*c790*/  IADD3 R0, R4, 0x1800000, RZ ;  /* 0x0180000004007810 */ /* 0x000fe20007ffe0ff */
[----:B------:R-:W-:Y:S03]  /*c7a0*/  BSSY B1, `(.L_x_37) ;  /* 0x000000d000017945 */ /* 0x000fe60003800000 */
[----:B------:R-:W-:-:S04]  /*c7b0*/  LOP3.LUT R0, R0, 0x7f800000, RZ, 0xc0, !PT ;  /* 0x7f80000000007812 */ /* 0x000fc800078ec0ff */
[----:B------:R-:W-:-:S13]  /*c7c0*/  ISETP.GT.U32.AND P0, PT, R0, 0x1ffffff, PT ;  /* 0x01ffffff0000780c */ /* 0x000fda0003f04070 */
[----:B------:R-:W-:Y:S05]  /*c7d0*/  @P0 BRA `(.L_x_38) ;  /* 0x0000000000140947 */ /* 0x000fea0003800000 */
[----:B------:R-:W-:Y:S02]  /*c7e0*/  MOV R2, R4 ;  /* 0x0000000400027202 */ /* 0x000fe40000000f00 */
[----:B------:R-:W-:-:S07]  /*c7f0*/  MOV R13, 0xc810 ;  /* 0x0000c810000d7802 */ /* 0x000fce0000000f00 */
[----:B---3--:R-:W-:Y:S05]  /*c800*/  CALL.REL.NOINC `($__internal_0_$__cuda_sm20_rcp_rn_f32_slowpath) ;  /* 0x0000004000987944 */ /* 0x008fea0003c00000 */
[----:B------:R-:W-:Y:S01]  /*c810*/  MOV R2, R0 ;  /* 0x0000000000027202 */ /* 0x000fe20000000f00 */
[----:B------:R-:W-:Y:S06]  /*c820*/  BRA `(.L_x_39) ;  /* 0x0000000000107947 */ /* 0x000fec0003800000 */
.L_x_38:
[----:B------:R-:W1:Y:S02]  /*c830*/  MUFU.RCP R3, R4 ;  /* 0x0000000400037308 */ /* 0x000e640000001000 */
[----:B-1----:R-:W-:-:S04]  /*c840*/  FFMA R0, R4, R3, -1 ;  /* 0xbf80000004007423 */ /* 0x002fc80000000003 */
[----:B------:R-:W-:-:S04]  /*c850*/  FADD.FTZ R0, -R0, -RZ ;  /* 0x800000ff00007221 */ /* 0x000fc80000010100 */
[----:B------:R-:W-:-:S07]  /*c860*/  FFMA R2, R3, R0, R3 ;  /* 0x0000000003027223 */ /* 0x000fce0000000003 */
.L_x_39:
[----:B------:R-:W-:Y:S05]  /*c870*/  BSYNC B1 ;  /* 0x0000000000017941 */ /* 0x000fea0003800000 */
.L_x_37:
[----:B------:R-:W-:Y:S01]  /*c880*/  FSETP.GEU.AND P0, PT, |R4|, 1.175494350822287508e-38, PT ;  /* 0x008000000400780b */ /* 0x000fe20003f0e200 */
[----:B------:R-:W-:-:S12]  /*c890*/  ULDC UR4, c[0x0][0x600] ;  /* 0x0001800000047ab9 */ /* 0x000fd80000000800 */
[----:B------:R-:W-:-:S04]  /*c8a0*/  @!P0 FMUL R4, R4, 16777216 ;  /* 0x4b80000004048820 */ /* 0x000fc80000400000 */
[----:B------:R-:W1:Y:S02]  /*c8b0*/  MUFU.LG2 R0, R4 ;  /* 0x0000000400007308 */ /* 0x000e640000000c00 */
[----:B-1----:R-:W-:-:S04]  /*c8c0*/  @!P0 FADD R0, R0, -24 ;  /* 0xc1c0000000008421 */ /* 0x002fc80000000000 */
[----:B------:R-:W-:-:S04]  /*c8d0*/  FMUL R0, R0, 0.69314718246459960938 ;  /* 0x3f31721800007820 */ /* 0x000fc80000400000 */
[----:B------:R-:W-:-:S07]  /*c8e0*/  FFMA R9, R175, UR4, R0 ;  /* 0x00000004af097c23 */ /* 0x000fce0008000000 */
.L_x_36:
[----:B------:R-:W-:Y:S05]  /*c8f0*/  BSYNC B0 ;  /* 0x0000000000007941 */ /* 0x000fea0003800000 */
.L_x_35:
[----:B------:R-:W2:Y:S01]  /*c900*/  LDL.LU R55, [R1] ;  /* 0x0000000001377983 */ /* 0x000ea20000300800 */
[----:B------:R-:W-:-:S03]  /*c910*/  ULDC UR4, c[0x0][0x608] ;  /* 0x0001820000047ab9 */ /* 0x000fc60000000800 */
[----:B------:R-:W4:Y:S04]  /*c920*/  LDL.LU R54, [R1+0x4] ;  /* 0x0000040001367983 */ /* 0x000f280000300800 */
[----:B------:R-:W5:Y:S04]  /*c930*/  LDL.LU R53, [R1+0x10] ;  /* 0x0000100001357983 */ /* 0x000f680000300800 */
[----:B------:R-:W3:Y:S04]  /*c940*/  LDL.LU R52, [R1+0x14] ;  /* 0x0000140001347983 */ /* 0x000ee80000300800 */
        /* <DEDUP_REMOVED lines=43> */
[----:B------:R-:W3:Y:S01]  /*cc00*/  LDL.LU R0, [R1+0x174] ;  /* 0x0001740001007983 */ /* 0x000ee20000300800 */
[----:B------:R-:W-:Y:S01]  /*cc10*/  FSETP.NE.AND P0, PT, R14, -R15, PT ;  /* 0x8000000f0e00720b */ /* 0x000fe20003f05000 */
[----:B------:R-:W-:Y:S01]  /*cc20*/  FMUL R2, R2, UR4 ;  /* 0x0000000402027c20 */ /* 0x000fe20008400000 */
[----:B------:R-:W-:Y:S03]  /*cc30*/  BSSY B0, `(.L_x_40) ;  /* 0x0000048000007945 */ /* 0x000fe60003800000 */
[-C--:B--2---:R-:W-:Y:S01]  /*cc40*/  FMUL R64, R55, R2.reuse ;  /* 0x0000000237407220 */ /* 0x084fe20000400000 */
[-C--:B----4-:R-:W-:Y:S01]  /*cc50*/  FMUL R65, R54, R2.reuse ;  /* 0x0000000236417220 */ /* 0x090fe20000400000 */
[-C--:B-----5:R-:W-:Y:S01]  /*cc60*/  FMUL R62, R53, R2.reuse ;  /* 0x00000002353e7220 */ /* 0x0a0fe20000400000 */
[-C--:B---3--:R-:W-:Y:S01]  /*cc70*/  FMUL R63, R52, R2.reuse ;  /* 0x00000002343f7220 */ /* 0x088fe20000400000 */
[-C--:B------:R-:W-:Y:S01]  /*cc80*/  FMUL R60, R51, R2.reuse ;  /* 0x00000002333c7220 */ /* 0x080fe20000400000 */
        /* <DEDUP_REMOVED lines=42> */
[----:B------:R-:W-:Y:S01]  /*cf30*/  FMUL R36, R0, R2 ;  /* 0x0000000200247220 */ /* 0x000fe20000400000 */
[----:B------:R-:W-:Y:S06]  /*cf40*/  @!P0 BRA `(.L_x_41) ;  /* 0x0000000000588947 */ /* 0x000fec0003800000 */
[----:B------:R-:W-:Y:S01]  /*cf50*/  IADD3 R0, R5, 0x1800000, RZ ;  /* 0x0180000005007810 */ /* 0x000fe20007ffe0ff */
[----:B------:R-:W-:Y:S03]  /*cf60*/  BSSY B1, `(.L_x_42) ;  /* 0x000000d000017945 */ /* 0x000fe60003800000 */
[----:B------:R-:W-:-:S04]  /*cf70*/  LOP3.LUT R0, R0, 0x7f800000, RZ, 0xc0, !PT ;  /* 0x7f80000000007812 */ /* 0x000fc800078ec0ff */
[----:B------:R-:W-:-:S13]  /*cf80*/  ISETP.GT.U32.AND P0, PT, R0, 0x1ffffff, PT ;  /* 0x01ffffff0000780c */ /* 0x000fda0003f04070 */
[----:B------:R-:W-:Y:S05]  /*cf90*/  @P0 BRA `(.L_x_43) ;  /* 0x0000000000140947 */ /* 0x000fea0003800000 */
[----:B------:R-:W-:Y:S02]  /*cfa0*/  MOV R2, R5 ;  /* 0x0000000500027202 */ /* 0x000fe40000000f00 */
[----:B------:R-:W-:-:S07]  /*cfb0*/  MOV R13, 0xcfd0 ;  /* 0x0000cfd0000d7802 */ /* 0x000fce0000000f00 */
[----:B------:R-:W-:Y:S05]  /*cfc0*/  CALL.REL.NOINC `($__internal_0_$__cuda_sm20_rcp_rn_f32_slowpath) ;  /* 0x0000003800a87944 */ /* 0x000fea0003c00000 */
[----:B------:R-:W-:Y:S01]  /*cfd0*/  MOV R6, R0 ;  /* 0x0000000000067202 */ /* 0x000fe20000000f00 */
[----:B------:R-:W-:Y:S06]  /*cfe0*/  BRA `(.L_x_44) ;  /* 0x0000000000107947 */ /* 0x000fec0003800000 */
.L_x_43:
[----:B------:R-:W1:Y:S02]  /*cff0*/  MUFU.RCP R6, R5 ;  /* 0x0000000500067308 */ /* 0x000e640000001000 */
[----:B-1----:R-:W-:-:S04]  /*d000*/  FFMA R0, R5, R6, -1 ;  /* 0xbf80000005007423 */ /* 0x002fc80000000006 */
[----:B------:R-:W-:-:S04]  /*d010*/  FADD.FTZ R3, -R0, -RZ ;  /* 0x800000ff00037221 */ /* 0x000fc80000010100 */
[----:B------:R-:W-:-:S07]  /*d020*/  FFMA R6, R6, R3, R6 ;  /* 0x0000000306067223 */ /* 0x000fce0000000006 */
.L_x_44:
[----:B------:R-:W-:Y:S05]  /*d030*/  BSYNC B1 ;  /* 0x0000000000017941 */ /* 0x000fea0003800000 */
.L_x_42:
[----:B------:R-:W-:Y:S01]  /*d040*/  FSETP.GEU.AND P0, PT, |R5|, 1.175494350822287508e-38, PT ;  /* 0x008000000500780b */ /* 0x000fe20003f0e200 */
[----:B------:R-:W-:-:S12]  /*d050*/  ULDC UR4, c[0x0][0x600] ;  /* 0x0001800000047ab9 */ /* 0x000fd80000000800 */
[----:B------:R-:W-:-:S04]  /*d060*/  @!P0 FMUL R5, R5, 16777216 ;  /* 0x4b80000005058820 */ /* 0x000fc80000400000 */
[----:B------:R-:W1:Y:S02]  /*d070*/  MUFU.LG2 R0, R5 ;  /* 0x0000000500007308 */ /* 0x000e640000000c00 */
[----:B-1----:R-:W-:-:S04]  /*d080*/  @!P0 FADD R0, R0, -24 ;  /* 0xc1c0000000008421 */ /* 0x002fc80000000000 */
[----:B------:R-:W-:-:S04]  /*d090*/  FMUL R7, R0, 0.69314718246459960938 ;  /* 0x3f31721800077820 */ /* 0x000fc80000400000 */
[----:B------:R-:W-:-:S07]  /*d0a0*/  FFMA R7, R174, UR4, R7 ;  /* 0x00000004ae077c23 */ /* 0x000fce0008000007 */
.L_x_41:
[----:B------:R-:W-:Y:S05]  /*d0b0*/  BSYNC B0 ;  /* 0x0000000000007941 */ /* 0x000fea0003800000 */
.L_x_40:
[----:B------:R-:W-:Y:S01]  /*d0c0*/  UIADD3 UR4, UR37, -0x1, URZ ;  /* 0xffffffff25047890 */ /* 0x000fe2000fffe03f */
[----:B------:R-:W1:Y:S01]  /*d0d0*/  S2R R2, SR_TID.X ;  /* 0x0000000000027919 */ /* 0x000e620000002100 */
[----:B------:R-:W-:Y:S01]  /*d0e0*/  ULDC UR6, c[0x0][0x608] ;  /* 0x0001820000067ab9 */ /* 0x000fe20000000800 */
[----:B------:R-:W-:Y:S01]  /*d0f0*/  ULDC.64 UR8, c[0x0][0x208] ;  /* 0x0000820000087ab9 */ /* 0x000fe20000000a00 */
[----:B------:R-:W-:Y:S02]  /*d100*/  FMUL R6, R6, UR6 ;  /* 0x0000000606067c20 */ /* 0x000fe40008400000 */
[----:B------:R-:W-:Y:S01]  /*d110*/  ISETP.NE.AND P0, PT, RZ, UR4, PT ;  /* 0x00000004ff007c0c */ /* 0x000fe2000bf05270 */
[----:B------:R-:W-:-:S03]  /*d120*/  ULEA UR4, UR37, UR36, 0x3 ;  /* 0x0000002425047291 */ /* 0x000fc6000f8e183f */
[----:B------:R-:W-:-:S04]  /*d130*/  SEL R0, RZ, 0x1, P0 ;  /* 0x00000001ff007807 */ /* 0x000fc80000000000 */
[----:B------:R-:W-:-:S04]  /*d140*/  SHF.L.U32 R0, R0, 0x1f, RZ ;  /* 0x0000001f00007819 */ /* 0x000fc800000006ff */
[----:B------:R-:W2:Y:S01]  /*d150*/  SYNCS.PHASECHK.TRANS64.TRYWAIT P0, [UR4+0x84098], R0 ;  /* 0x08409800ff0075a7 */ /* 0x000ea20008000144 */
[C---:B-1----:R-:W-:Y:S02]  /*d160*/  LOP3.LUT P1, RZ, R2.reuse, 0x3, RZ, 0xc0, !PT ;  /* 0x0000000302ff7812 */ /* 0x042fe4000782c0ff */
[----:B------:R-:W-:Y:S01]  /*d170*/  LOP3.LUT R68, R2, 0x7f, RZ, 0xc0, !PT ;  /* 0x0000007f02447812 */ /* 0x000fe200078ec0ff */
[----:B--2---:R-:W-:Y:S10]  /*d180*/  @!P0 BRA `(.L_x_45) ;  /* 0x0000003400a88947 */ /* 0x004ff40003800000 */
.L_x_102:
[----:B------:R-:W-:Y:S01]  /*d190*/  USHF.L.U32 UR42, UR5, 0x6, URZ ;  /* 0x00000006052a7899 */ /* 0x000fe2000800063f */
[----:B------:R-:W-:Y:S01]  /*d1a0*/  BSSY B0, `(.L_x_46) ;  /* 0x0000018000007945 */ /* 0x000fe20003800000 */
[----:B------:R-:W-:-:S03]  /*d1b0*/  SHF.R.U32.HI R69, RZ, 0x5, R68 ;  /* 0x00000005ff457819 */ /* 0x000fc60000011644 */
[----:B------:R-:W-:Y:S07]  /*d1c0*/  @P1 BRA `(.L_x_47) ;  /* 0x0000000000541947 */ /* 0x000fee0003800000 */
[----:B------:R-:W2:Y:S01]  /*d1d0*/  S2UR UR4, SR_CTAID.Y ;  /* 0x00000000000479c3 */ /* 0x000ea20000002600 */
[----:B-1----:R-:W-:Y:S01]  /*d1e0*/  SHF.R.U32.HI R0, RZ, 0x2, R2 ;  /* 0x00000002ff007819 */ /* 0x002fe20000011602 */
[----:B------:R-:W-:Y:S01]  /*d1f0*/  ULDC.64 UR6, c[0x0][0x688] ;  /* 0x0001a20000067ab9 */ /* 0x000fe20000000a00 */
[----:B------:R-:W-:Y:S02]  /*d200*/  SHF.L.U32 R3, R69, 0x4, RZ ;  /* 0x0000000445037819 */ /* 0x000fe400000006ff */
[----:B------:R-:W-:-:S03]  /*d210*/  LOP3.LUT R0, R0, 0x7, RZ, 0xc0, !PT ;  /* 0x0000000700007812 */ /* 0x000fc600078ec0ff */
[----:B------:R-:W1:Y:S01]  /*d220*/  S2UR UR5, SR_CTAID.Z ;  /* 0x00000000000579c3 */ /* 0x000e620000002700 */
[----:B------:R-:W-:-:S04]  /*d230*/  LOP3.LUT R0, R3, 0xfffffff0, R0, 0xe2, !PT ;  /* 0xfffffff003007812 */ /* 0x000fc800078ee200 */
[----:B------:R-:W-:-:S04]  /*d240*/  IADD3 R3, R0, UR42, RZ ;  /* 0x0000002a00037c10 */ /* 0x000fc8000fffe0ff */
[----:B------:R-:W-:Y:S01]  /*d250*/  IADD3 R2, R3, 0x8, RZ ;  /* 0x0000000803027810 */ /* 0x000fe20007ffe0ff */
[----:B--2---:R-:W-:-:S04]  /*d260*/  UIMAD UR4, UR4, UR6, UR42 ;  /* 0x00000006040472a4 */ /* 0x004fc8000f8e022a */
[----:B-1----:R-:W-:-:S03]  /*d270*/  UIMAD UR4, UR5, UR7, UR4 ;  /* 0x00000007050472a4 */ /* 0x002fc6000f8e0204 */
[----:B------:R-:W-:Y:S02]  /*d280*/  ULDC UR5, c[0x0][0x288] ;  /* 0x0000a20000057ab9 */ /* 0x000fe40000000800 */
[----:B------:R-:W-:Y:S02]  /*d290*/  ISETP.GE.U32.AND P0, PT, R3, UR5, PT ;  /* 0x0000000503007c0c */ /* 0x000fe4000bf06070 */
[----:B------:R-:W-:Y:S02]  /*d2a0*/  IADD3 R0, P2, R0, UR4, RZ ;  /* 0x0000000400007c10 */ /* 0x000fe4000ff5e0ff */
[----:B------:R-:W-:Y:S01]  /*d2b0*/  ISETP.GE.U32.AND P1, PT, R2, UR5, PT ;  /* 0x0000000502007c0c */ /* 0x000fe2000bf26070 */
[----:B------:R-:W-:Y:S01]  /*d2c0*/  ULDC.64 UR4, c[0x0][0x680] ;  /* 0x0001a00000047ab9 */ /* 0x000fe20000000a00 */
[----:B------:R-:W-:Y:S02]  /*d2d0*/  IADD3.X R3, RZ, RZ, RZ, P2, !PT ;  /* 0x000000ffff037210 */ /* 0x000fe400017fe4ff */
[----:B------:R-:W-:-:S04]  /*d2e0*/  LEA R2, P2, R0, UR4, 0x2 ;  /* 0x0000000400027c11 */ /* 0x000fc8000f8410ff */
[----:B------:R-:W-:-:S05]  /*d2f0*/  LEA.HI.X R3, R0, UR5, R3, 0x2, P2 ;  /* 0x0000000500037c11 */ /* 0x000fca00090f1403 */
[----:B------:R2:W-:Y:S04]  /*d300*/  @!P0 STG.E desc[UR8][R2.64], R9 ;  /* 0x0000000902008986 */ /* 0x0005e8000c101908 */
[----:B------:R2:W-:Y:S02]  /*d310*/  @!P1 STG.E desc[UR8][R2.64+0x20], R7 ;  /* 0x0000200702009986 */ /* 0x0005e4000c101908 */
.L_x_47:
[----:B------:R-:W-:Y:S05]  /*d320*/  BSYNC B0 ;  /* 0x0000000000007941 */ /* 0x000fea0003800000 */
.L_x_46:
[----:B------:R-:W3:Y:S01]  /*d330*/  LDL.LU R71, [R1+0x8] ;  /* 0x0000080001477983 */ /* 0x000ee20000300800 */
[----:B------:R-:W-:-:S03]  /*d340*/  ULDC.64 UR4, c[0x0][0x730] ;  /* 0x0001cc0000047ab9 */ /* 0x000fc60000000a00 */
[----:B------:R-:W4:Y:S04]  /*d350*/  LDL.LU R73, [R1+0xc] ;  /* 0x00000c0001497983 */ /* 0x000f280000300800 */
[----:B------:R-:W5:Y:S04]  /*d360*/  LDL.LU R75, [R1+0x18] ;  /* 0x00001800014b7983 */ /* 0x000f680000300800 */
        /* <DEDUP_REMOVED lines=37> */
[----:B--2---:R-:W2:Y:S04]  /*d5c0*/  LDL.LU R9, [R1+0x148] ;  /* 0x0001480001097983 */ /* 0x004ea80000300800 */
[----:B------:R-:W2:Y:S04]  /*d5d0*/  LDL.LU R8, [R1+0x14c] ;  /* 0x00014c0001087983 */ /* 0x000ea80000300800 */
[----:B------:R-:W2:Y:S04]  /*d5e0*/  LDL.LU R7, [R1+0x158] ;  /* 0x0001580001077983 */ /* 0x000ea80000300800 */
[----:B------:R-:W2:Y:S04]  /*d5f0*/  LDL.LU R5, [R1+0x15c] ;  /* 0x00015c0001057983 */ /* 0x000ea80000300800 */
[----:B------:R-:W2:Y:S04]  /*d600*/  LDL.LU R4, [R1+0x168] ;  /* 0x0001680001047983 */ /* 0x000ea80000300800 */
[----:B-1----:R-:W2:Y:S04]  /*d610*/  LDL.LU R3, [R1+0x16c] ;  /* 0x00016c0001037983 */ /* 0x002ea80000300800 */
[----:B------:R-:W2:Y:S04]  /*d620*/  LDL.LU R2, [R1+0x178] ;  /* 0x0001780001027983 */ /* 0x000ea80000300800 */
[----:B------:R-:W2:Y:S01]  /*d630*/  LDL.LU R0, [R1+0x17c] ;  /* 0x00017c0001007983 */ /* 0x000ea20000300800 */
[----:B------:R-:W-:-:S04]  /*d640*/  ISETP.NE.U32.AND P0, PT, RZ, UR4, PT ;  /* 0x00000004ff007c0c */ /* 0x000fc8000bf05070 */
[----:B------:R-:W-:Y:S01]  /*d650*/  ISETP.NE.AND.EX P0, PT, RZ, UR5, PT, P0 ;  /* 0x00000005ff007c0c */ /* 0x000fe2000bf05300 */
[-C--:B---3--:R-:W-:Y:S01]  /*d660*/  FMUL R71, R71, R6.reuse ;  /* 0x0000000647477220 */ /* 0x088fe20000400000 */
[-C--:B----4-:R-:W-:Y:S01]  /*d670*/  FMUL R73, R73, R6.reuse ;  /* 0x0000000649497220 */ /* 0x090fe20000400000 */
[-C--:B-----5:R-:W-:Y:S01]  /*d680*/  FMUL R75, R75, R6.reuse ;  /* 0x000000064b4b7220 */ /* 0x0a0fe20000400000 */
        /* <DEDUP_REMOVED lines=37> */
[-C--:B--2---:R-:W-:Y:S01]  /*d8e0*/  FMUL R151, R9, R6.reuse ;  /* 0x0000000609977220 */ /* 0x084fe20000400000 */
[-C--:B------:R-:W-:Y:S01]  /*d8f0*/  FMUL R153, R8, R6.reuse ;  /* 0x0000000608997220 */ /* 0x080fe20000400000 */
[-C--:B------:R-:W-:Y:S01]  /*d900*/  FMUL R155, R7, R6.reuse ;  /* 0x00000006079b7220 */ /* 0x080fe20000400000 */
[-C--:B------:R-:W-:Y:S01]  /*d910*/  FMUL R157, R5, R6.reuse ;  /* 0x00000006059d7220 */ /* 0x080fe20000400000 */
[-C--:B------:R-:W-:Y:S01]  /*d920*/  FMUL R159, R4, R6.reuse ;  /* 0x00000006049f7220 */ /* 0x080fe20000400000 */
[-C--:B------:R-:W-:Y:S01]  /*d930*/  FMUL R161, R3, R6.reuse ;  /* 0x0000000603a17220 */ /* 0x080fe20000400000 */
[-C--:B------:R-:W-:Y:S01]  /*d940*/  FMUL R67, R2, R6.reuse ;  /* 0x0000000602437220 */ /* 0x080fe20000400000 */
[----:B------:R-:W-:Y:S01]  /*d950*/  FMUL R163, R0, R6 ;  /* 0x0000000600a37220 */ /* 0x000fe20000400000 */
[----:B------:R-:W-:Y:S06]  /*d960*/  @P0 BRA `(.L_x_48) ;  /* 0x0000000000200947 */ /* 0x000fec0003800000 */
[----:B------:R-:W-:Y:S02]  /*d970*/  ULDC.64 UR4, c[0x0][0x728] ;  /* 0x0001ca0000047ab9 */ /* 0x000fe40000000a00 */
[----:B------:R-:W-:-:S04]  /*d980*/  ISETP.NE.U32.AND P0, PT, RZ, UR4, PT ;  /* 0x00000004ff007c0c */ /* 0x000fc8000bf05070 */
[----:B------:R-:W-:-:S13]  /*d990*/  ISETP.NE.AND.EX P0, PT, RZ, UR5, PT, P0 ;  /* 0x00000005ff007c0c */ /* 0x000fda000bf05300 */
[----:B------:R-:W-:Y:S05]  /*d9a0*/  @!P0 BRA `(.L_x_49) ;  /* 0x00000000000c8947 */ /* 0x000fea0003800000 */
[----:B------:R-:W1:Y:S02]  /*d9b0*/  LDC.64 R2, c[0x0][0x728] ;  /* 0x0001ca00ff027b82 */ /* 0x000e640000000a00 */
[----:B-1----:R2:W5:Y:S01]  /*d9c0*/  LDG.E R2, desc[UR8][R2.64] ;  /* 0x0000000802027981 */ /* 0x002562000c1e1900 */
[----:B------:R-:W-:Y:S05]  /*d9d0*/  BRA `(.L_x_48) ;  /* 0x0000000000047947 */ /* 0x000fea0003800000 */
.L_x_49:
[----:B------:R-:W1:Y:S02]  /*d9e0*/  LDC R2, c[0x0][0x720] ;  /* 0x0001c800ff027b82 */ /* 0x000e640000000800 */
.L_x_48:
[----:B------:R-:W-:Y:S02]  /*d9f0*/  MOV R0, RZ ;  /* 0x000000ff00007202 */ /* 0x000fe40000000f00 */
[----:B-1---5:R-:W-:Y:S02]  /*da00*/  MOV R102, R2 ;  /* 0x0000000200667202 */ /* 0x022fe40000000f00 */
[----:B------:R-:W-:-:S13]  /*da10*/  LOP3.LUT P0, RZ, R0, 0x1bf, RZ, 0xc0, !PT ;  /* 0x000001bf00ff7812 */ /* 0x000fda000780c0ff */
[----:B------:R-:W-:Y:S05]  /*da20*/  @!P0 BRA `(.L_x_50) ;  /* 0x0000000000408947 */ /* 0x000fea0003800000 */
[----:B------:R-:W-:Y:S01]  /*da30*/  MOV R0, 0x0 ;  /* 0x0000000000007802 */ /* 0x000fe20000000f00 */
[----:B------:R-:W-:Y:S01]  /*da40*/  ULDC.64 UR4, c[0x4][0x70] ;  /* 0x01001c0000047ab9 */ /* 0x000fe20000000a00 */
[----:B------:R-:W-:Y:S01]  /*da50*/  ULDC.64 UR6, c[0x4][0x8] ;  /* 0x0100020000067ab9 */ /* 0x000fe20000000a00 */
[----:B------:R-:W-:Y:S01]  /*da60*/  MOV R4, UR4 ;  /* 0x0000000400047c02 */ /* 0x000fe20008000f00 */
[----:B--2---:R1:W2:Y:S01]  /*da70*/  LDC.64 R2, c[0x4][R0] ;  /* 0x0100000000027b82 */ /* 0x0042a20000000a00 */
[----:B------:R-:W-:Y:S01]  /*da80*/  MOV R5, UR5 ;  /* 0x0000000500057c02 */ /* 0x000fe20008000f00 */
[----:B------:R-:W-:Y:S01]  /*da90*/  ULDC.64 UR4, c[0x4][0x78] ;  /* 0x01001e0000047ab9 */ /* 0x000fe20000000a00 */
[----:B------:R-:W-:Y:S02]  /*daa0*/  MOV R10, UR6 ;  /* 0x00000006000a7c02 */ /* 0x000fe40008000f00 */
[----:B------:R-:W-:Y:S02]  /*dab0*/  MOV R6, UR4 ;  /* 0x0000000400067c02 */ /* 0x000fe40008000f00 */
[----:B------:R-:W-:-:S02]  /*dac0*/  MOV R7, UR5 ;  /* 0x0000000500077c02 */ /* 0x000fc40008000f00 */
[----:B------:R-:W-:Y:S02]  /*dad0*/  MOV R11, UR7 ;  /* 0x00000007000b7c02 */ /* 0x000fe40008000f00 */
[----:B------:R-:W-:Y:S02]  /*dae0*/  MOV R8, 0x70 ;  /* 0x0000007000087802 */ /* 0x000fe40000000f00 */
[----:B------:R-:W-:Y:S02]  /*daf0*/  MOV R12, 0x1 ;  /* 0x00000001000c7802 */ /* 0x000fe40000000f00 */
[----:B-1----:R-:W-:-:S07]  /*db00*/  MOV R13, RZ ;  /* 0x000000ff000d7202 */ /* 0x002fce0000000f00 */
[----:B------:R-:W-:-:S07]  /*db10*/  LEPC R20, `(.L_x_50) ;  /* 0x000000001014794e */ /* 0x000fce0000000000 */
[----:B--2---:R-:W-:Y:S05]  /*db20*/  CALL.ABS.NOINC R2 ;  /* 0x0000000002007343 */ /* 0x004fea0003c00000 */
.L_x_50:
[----:B------:R-:W-:Y:S01]  /*db30*/  UIADD3 UR4, UR37, -0x1, URZ ;  /* 0xffffffff25047890 */ /* 0x000fe2000fffe03f */
[----:B------:R-:W-:-:S05]  /*db40*/  MOV R66, UR36 ;  /* 0x0000002400427c02 */ /* 0x000fca0008000f00 */
[----:B--2---:R-:W-:-:S05]  /*db50*/  MOV R3, UR4 ;  /* 0x0000000400037c02 */ /* 0x004fca0008000f00 */
[----:B------:R-:W-:-:S05]  /*db60*/  IMAD R66, R3, 0x2200, R66 ;  /* 0x0000220003427824 */ /* 0x000fca00078e0242 */
[----:B------:R-:W-:-:S13]  /*db70*/  LOP3.LUT P0, RZ, R66, 0x1b0, RZ, 0xc0, !PT ;  /* 0x000001b042ff7812 */ /* 0x000fda000780c0ff */
[----:B------:R-:W-:Y:S05]  /*db80*/  @!P0 BRA `(.L_x_51) ;  /* 0x0000000000408947 */ /* 0x000fea0003800000 */
[----:B------:R-:W-:Y:S01]  /*db90*/  MOV R0, 0x0 ;  /* 0x0000000000007802 */ /* 0x000fe20000000f00 */
[----:B------:R-:W-:Y:S01]  /*dba0*/  ULDC.64 UR4, c[0x4][0x70] ;  /* 0x01001c0000047ab9 */ /* 0x000fe20000000a00 */
[----:B------:R-:W-:Y:S01]  /*dbb0*/  ULDC.64 UR6, c[0x4][0x78] ;  /* 0x01001e0000067ab9 */ /* 0x000fe20000000a00 */
[----:B------:R-:W-:Y:S01]  /*dbc0*/  MOV R4, UR4 ;  /* 0x0000000400047c02 */ /* 0x000fe20008000f00 */
[----:B------:R1:W2:Y:S01]  /*dbd0*/  LDC.64 R2, c[0x4][R0] ;  /* 0x0100000000027b82 */ /* 0x0002a20000000a00 */
        /* <DEDUP_REMOVED lines=11> */
.L_x_51:
[----:B------:R-:W1:Y:S01]  /*dc90*/  S2R R5, SR_TID.X ;  /* 0x0000000000057919 */ /* 0x000e620000002100 */
[----:B------:R-:W-:Y:S01]  /*dca0*/  ULDC.64 UR4, c[0x0][0x730] ;  /* 0x0001cc0000047ab9 */ /* 0x000fe20000000a00 */
[----:B------:R-:W-:Y:S02]  /*dcb0*/  IADD3 R68, R68, 0x1f, RZ ;  /* 0x0000001f44447810 */ /* 0x000fe40007ffe0ff */
[----:B------:R-:W-:Y:S02]  /*dcc0*/  ISETP.NE.U32.AND P0, PT, RZ, UR4, PT ;  /* 0x00000004ff007c0c */ /* 0x000fe4000bf05070 */
[----:B------:R-:W-:Y:S02]  /*dcd0*/  ISETP.GT.U32.AND P1, PT, R68, 0x3e, PT ;  /* 0x0000003e4400780c */ /* 0x000fe40003f24070 */
[----:B------:R-:W-:-:S13]  /*dce0*/  ISETP.NE.AND.EX P0, PT, RZ, UR5, PT, P0 ;  /* 0x00000005ff007c0c */ /* 0x000fda000bf05300 */
[----:B------:R-:W2:Y:S01]  /*dcf0*/  @P0 LDC R102, c[0x0][0x720] ;  /* 0x0001c800ff660b82 */ /* 0x000ea20000000800 */
[C---:B-1----:R-:W-:Y:S02]  /*dd00*/  SHF.L.U32 R0, R5.reuse, 0x5, RZ ;  /* 0x0000000505007819 */ /* 0x042fe400000006ff */
[----:B------:R-:W-:Y:S02]  /*dd10*/  SHF.R.U32.HI R3, RZ, 0x1, R5 ;  /* 0x00000001ff037819 */ /* 0x000fe40000011605 */
[C---:B------:R-:W-:Y:S02]  /*dd20*/  LOP3.LUT R2, R0.reuse, 0xc0, RZ, 0xc0, !PT ;  /* 0x000000c000027812 */ /* 0x040fe400078ec0ff */
[----:B------:R-:W-:Y:S02]  /*dd30*/  LOP3.LUT R4, R0, 0x20, RZ, 0xc0, !PT ;  /* 0x0000002000047812 */ /* 0x000fe400078ec0ff */
[----:B------:R-:W-:Y:S02]  /*dd40*/  LOP3.LUT R2, R2, 0x8, R3, 0xf8, !PT ;  /* 0x0000000802027812 */ /* 0x000fe400078ef803 */
[----:B------:R-:W-:-:S02]  /*dd50*/  SHF.L.U32 R3, R5, 0x2, RZ ;  /* 0x0000000205037819 */ /* 0x000fc400000006ff */
[----:B------:R-:W-:Y:S01]  /*dd60*/  LEA R4, R69, R4, 0x9 ;  /* 0x0000000445047211 */ /* 0x000fe200078e48ff */
[-C--:B--2---:R-:W-:Y:S01]  /*dd70*/  FMUL R9, R79, R102.reuse ;  /* 0x000000664f097220 */ /* 0x084fe20000400000 */
[----:B------:R-:W-:Y:S01]  /*dd80*/  LOP3.LUT R3, R2, 0x18, R3, 0x78, !PT ;  /* 0x0000001802037812 */ /* 0x000fe200078e7803 */
[-C--:B------:R-:W-:Y:S01]  /*dd90*/  FMUL R10, R81, R102.reuse ;  /* 0x00000066510a7220 */ /* 0x080fe20000400000 */
[----:B------:R-:W-:Y:S01]  /*dda0*/  LOP3.LUT R0, R0, 0x100, RZ, 0xc0, !PT ;  /* 0x0000010000007812 */ /* 0x000fe200078ec0ff */
[-C--:B------:R-:W-:Y:S01]  /*ddb0*/  FMUL R65, R65, R102.reuse ;  /* 0x0000006641417220 */ /* 0x080fe20000400000 */
[----:B------:R-:W-:Y:S01]  /*ddc0*/  LOP3.LUT P0, RZ, R5, 0x4, RZ, 0xc0, !PT ;  /* 0x0000000405ff7812 */ /* 0x000fe2000780c0ff */
[----:B------:R-:W-:Y:S01]  /*ddd0*/  FMUL R5, R71, R102 ;  /* 0x0000006647057220 */ /* 0x000fe20000400000 */
[----:B------:R-:W-:Y:S01]  /*dde0*/  IADD3 R3, R3, R4, R0 ;  /* 0x0000000403037210 */ /* 0x000fe20007ffe000 */
        /* <DEDUP_REMOVED lines=12> */
[----:B------:R-:W-:Y:S01]  /*deb0*/  F2FP.BF16.F32.PACK_AB R5, R0, R5 ;  /* 0x000000050005723e */ /* 0x000fe200000010ff */
[-C--:B------:R-:W-:Y:S01]  /*dec0*/  FMUL R14, R55, R102.reuse ;  /* 0x00000066370e7220 */ /* 0x080fe20000400000 */
[----:B------:R-:W-:Y:S01]  /*ded0*/  MOV R0, 0x10 ;  /* 0x0000001000007802 */ /* 0x000fe20000000f00 */
[----:B------:R-:W-:Y:S01]  /*dee0*/  FMUL R13, R89, R102 ;  /* 0x00000066590d7220 */ /* 0x000fe20000400000 */
[----:B------:R-:W-:Y:S01]  /*def0*/  LEA R3, R3, R66, 0x1 ;  /* 0x0000004203037211 */ /* 0x000fe200078e08ff */
        /* <DEDUP_REMOVED lines=79> */
[----:B------:R-:W-:-:S02]  /*e3f0*/  F2FP.BF16.F32.PACK_AB R4, R65, R4 ;  /* 0x000000044104723e */ /* 0x000fc400000010ff */
[----:B------:R-:W-:Y:S02]  /*e400*/  F2FP.BF16.F32.PACK_AB R6, R63, R6 ;  /* 0x000000063f06723e */ /* 0x000fe400000010ff */
[----:B------:R-:W-:Y:S02]  /*e410*/  F2FP.BF16.F32.PACK_AB R7, R2, R7 ;  /* 0x000000070207723e */ /* 0x000fe400000010ff */
[----:B------:R-:W-:Y:S02]  /*e420*/  F2FP.BF16.F32.PACK_AB R8, R61, R8 ;  /* 0x000000083d08723e */ /* 0x000fe400000010ff */
[----:B------:R-:W-:Y:S02]  /*e430*/  F2FP.BF16.F32.PACK_AB R10, R58, R59 ;  /* 0x0000003b3a0a723e */ /* 0x000fe400000010ff */
[----:B------:R-:W-:Y:S02]  /*e440*/  F2FP.BF16.F32.PACK_AB R11, R12, R11 ;  /* 0x0000000b0c0b723e */ /* 0x000fe400000010ff */
[----:B------:R-:W-:-:S02]  /*e450*/  SEL R0, R0, 0xfffffff0, !P0 ;  /* 0xfffffff000007807 */ /* 0x000fc40004000000 */
[----:B------:R-:W-:Y:S01]  /*e460*/  IADD3 R17, R3, 0x1000, RZ ;  /* 0x0000100003117810 */ /* 0x000fe20007ffe0ff */
[----:B------:R-:W-:Y:S06]  /*e470*/  @P1 BRA `(.L_x_52) ;  /* 0x0000000000041947 */ /* 0x000fec0003800000 */
[----:B------:R-:W-:-:S04]  /*e480*/  DEPBAR.LE SB0, 0x1 ;  /* 0x000080400000791a */ /* 0x000fc80000000000 */
.L_x_52:
[----:B------:R-:W-:Y:S05]  /*e490*/  WARPSYNC.ALL ;  /* 0x0000000000007948 */ /* 0x000fea0003800000 */
[----:B------:R-:W-:Y:S01]  /*e4a0*/  BAR.SYNC.DEFER_BLOCKING 0x1, 0x80 ;  /* 0x0042000000007b1d */ /* 0x000fe20000010000 */
[C---:B------:R-:W-:Y:S02]  /*e4b0*/  LEA R2, R0.reuse, R17, 0x1 ;  /* 0x0000001100027211 */ /* 0x040fe400078e08ff */
[----:B------:R-:W-:Y:S02]  /*e4c0*/  LEA R0, R0, R3, 0x1 ;  /* 0x0000000300007211 */ /* 0x000fe400078e08ff */
[----:B------:R-:W-:Y:S01]  /*e4d0*/  F2FP.BF16.F32.PACK_AB R12, R57, R14 ;  /* 0x0000000e390c723e */ /* 0x000fe200000010ff */
[----:B------:R-:W-:Y:S01]  /*e4e0*/  BSSY B0, `(.L_x_53) ;  /* 0x000001c000007945 */ /* 0x000fe20003800000 */
[----:B------:R-:W-:-:S02]  /*e4f0*/  F2FP.BF16.F32.PACK_AB R13, R13, R20 ;  /* 0x000000140d0d723e */ /* 0x000fc400000010ff */
[----:B------:R-:W-:Y:S02]  /*e500*/  F2FP.BF16.F32.PACK_AB R14, R56, R53 ;  /* 0x00000035380e723e */ /* 0x000fe400000010ff */
[----:B------:R-:W-:Y:S02]  /*e510*/  F2FP.BF16.F32.PACK_AB R15, R15, R60 ;  /* 0x0000003c0f0f723e */ /* 0x000fe400000010ff */
[----:B------:R-:W-:Y:S02]  /*e520*/  F2FP.BF16.F32.PACK_AB R16, R54, R51 ;  /* 0x000000333610723e */ /* 0x000fe400000010ff */
[----:B------:R-:W-:Y:S02]  /*e530*/  F2FP.BF16.F32.PACK_AB R17, R21, R62 ;  /* 0x0000003e1511723e */ /* 0x000fe400000010ff */
[----:B------:R-:W-:Y:S02]  /*e540*/  F2FP.BF16.F32.PACK_AB R18, R52, R49 ;  /* 0x000000313412723e */ /* 0x000fe400000010ff */
[----:B------:R-:W-:Y:S01]  /*e550*/  F2FP.BF16.F32.PACK_AB R19, R55, R64 ;  /* 0x000000403713723e */ /* 0x000fe200000010ff */
[----:B------:R1:W-:Y:S04]  /*e560*/  STSM.16.M88.4 [R3], R4 ;  /* 0x0000000403007844 */ /* 0x0003e80000000200 */
[----:B------:R1:W-:Y:S01]  /*e570*/  STSM.16.M88.4 [R0], R8 ;  /* 0x0000000800007844 */ /* 0x0003e20000000200 */
[----:B------:R-:W-:Y:S01]  /*e580*/  @!PT LDS RZ, [RZ] ;  /* 0x00000000fffff984 */ /* 0x000fe20000000800 */
[----:B------:R-:W-:Y:S01]  /*e590*/  @!PT LDS RZ, [RZ] ;  /* 0x00000000fffff984 */ /* 0x000fe20000000800 */
[----:B------:R-:W-:Y:S01]  /*e5a0*/  @!PT LDS RZ, [RZ] ;  /* 0x00000000fffff984 */ /* 0x000fe20000000800 */
[----:B------:R-:W-:Y:S01]  /*e5b0*/  @!PT LDS RZ, [RZ] ;  /* 0x00000000fffff984 */ /* 0x000fe20000000800 */
[----:B------:R2:W-:Y:S06]  /*e5c0*/  MEMBAR.ALL.CTA ;  /* 0x0000000000007992 */ /* 0x0005ec0000008000 */
[----:B--2---:R-:W2:Y:S02]  /*e5d0*/  FENCE.VIEW.ASYNC.S ;  /* 0x00000000000073c6 */ /* 0x004ea40000000000 */
[----:B--2---:R-:W-:Y:S06]  /*e5e0*/  BAR.SYNC.DEFER_BLOCKING 0x1, 0x80 ;  /* 0x0042000000007b1d */ /* 0x004fec0000010000 */
[----:B------:R-:W-:Y:S05]  /*e5f0*/  @P1 BRA `(.L_x_54) ;  /* 0x0000000000281947 */ /* 0x000fea0003800000 */
[----:B------:R-:W-:Y:S01]  /*e600*/  S2UR UR44, SR_CTAID.Z ;  /* 0x00000000002c79c3 */ /* 0x000fe20000002700 */
[----:B------:R-:W-:Y:S01]  /*e610*/  ULDC.64 UR4, c[0x0][0x198] ;  /* 0x0000660000047ab9 */ /* 0x000fe20000000a00 */
[----:B------:R-:W-:Y:S01]  /*e620*/  R2UR UR40, R66 ;  /* 0x00000000422872ca */ /* 0x000fe200000e0000 */
[----:B------:R-:W-:Y:S01]  /*e630*/  UIADD3 UR4, UP0, UR4, 0x670, URZ ;  /* 0x0000067004047890 */ /* 0x000fe2000ff1e03f */
[----:B------:R-:W-:-:S03]  /*e640*/  UMOV UR41, URZ ;  /* 0x0000003f00297c82 */ /* 0x000fc60008000000 */
[----:B------:R-:W-:Y:S01]  /*e650*/  UIADD3.X UR5, URZ, UR5, URZ, UP0, !UPT ;  /* 0x000000053f057290 */ /* 0x000fe200087fe43f */
[----:B------:R-:W2:Y:S08]  /*e660*/  S2UR UR43, SR_CTAID.Y ;  /* 0x00000000002b79c3 */ /* 0x000eb00000002600 */
[----:B--2---:R2:W-:Y:S01]  /*e670*/  UTMASTG.4D [UR40], [UR4] ;  /* 0x00000028040073b5 */ /* 0x0045e20008018000 */
[----:B------:R0:W-:Y:S01]  /*e680*/  UTMACMDFLUSH ;  /* 0x00000000000079b7 */ /* 0x0001e20000000000 */
[----:B--2---:R-:W-:-:S04]  /*e690*/  DEPBAR.LE SB0, 0x1 ;  /* 0x000080400000791a */ /* 0x004fc80000000000 */
.L_x_54:
[----:B------:R-:W-:Y:S05]  /*e6a0*/  BSYNC B0 ;  /* 0x0000000000007941 */ /* 0x000fea0003800000 */
.L_x_53:
[----:B------:R-:W-:Y:S01]  /*e6b0*/  BAR.SYNC.DEFER_BLOCKING 0x1, 0x80 ;  /* 0x0042000000007b1d */ /* 0x000fe20000010000 */
[----:B-1----:R-:W-:Y:S02]  /*e6c0*/  F2FP.BF16.F32.PACK_AB R4, R50, R47 ;  /* 0x0000002f3204723e */ /* 0x002fe400000010ff */
[----:B------:R-:W-:Y:S02]  /*e6d0*/  F2FP.BF16.F32.PACK_AB R5, R68, R69 ;  /* 0x000000454405723e */ /* 0x000fe400000010ff */
[----:B------:R-:W-:Y:S01]  /*e6e0*/  F2FP.BF16.F32.PACK_AB R6, R48, R45 ;  /* 0x0000002d3006723e */ /* 0x000fe200000010ff */
[----:B------:R-:W-:Y:S01]  /*e6f0*/  BSSY B0, `(.L_x_55) ;  /* 0x000001b000007945 */ /* 0x000fe20003800000 */
[----:B------:R-:W-:Y:S02]  /*e700*/  F2FP.BF16.F32.PACK_AB R7, R70, R71 ;  /* 0x000000474607723e */ /* 0x000fe400000010ff */
[----:B------:R-:W-:Y:S02]  /*e710*/  F2FP.BF16.F32.PACK_AB R8, R46, R43 ;  /* 0x0000002b2e08723e */ /* 0x000fe400000010ff */
[----:B------:R-:W-:-:S02]  /*e720*/  F2FP.BF16.F32.PACK_AB R9, R72, R73 ;  /* 0x000000494809723e */ /* 0x000fc400000010ff */
[----:B------:R-:W-:Y:S02]  /*e730*/  F2FP.BF16.F32.PACK_AB R10, R44, R41 ;  /* 0x000000292c0a723e */ /* 0x000fe400000010ff */
[----:B------:R-:W-:Y:S01]  /*e740*/  F2FP.BF16.F32.PACK_AB R11, R74, R75 ;  /* 0x0000004b4a0b723e */ /* 0x000fe200000010ff */
[----:B------:R1:W-:Y:S04]  /*e750*/  STSM.16.M88.4 [R3+0x1000], R12 ;  /* 0x0010000c03007844 */ /* 0x0003e80000000200 */
[----:B------:R1:W-:Y:S01]  /*e760*/  STSM.16.M88.4 [R0+0x1000], R16 ;  /* 0x0010001000007844 */ /* 0x0003e20000000200 */
        /* <DEDUP_REMOVED lines=9> */
[----:B------:R-:W-:Y:S01]  /*e800*/  R2UR UR40, R66 ;  /* 0x00000000422872ca */ /* 0x000fe200000e0000 */
[----:B------:R-:W-:Y:S01]  /*e810*/  ULDC.64 UR4, c[0x0][0x198] ;  /* 0x0000660000047ab9 */ /* 0x000fe20000000a00 */
[----:B------:R-:W-:Y:S01]  /*e820*/  UMOV UR41, 0x20 ;  /* 0x0000002000297882 */ /* 0x000fe20000000000 */
[----:B------:R-:W-:-:S04]  /*e830*/  UIADD3 UR4, UP0, UR4, 0x670, URZ ;  /* 0x0000067004047890 */ /* 0x000fc8000ff1e03f */
[----:B------:R-:W2:Y:S01]  /*e840*/  S2UR UR43, SR_CTAID.Y ;  /* 0x00000000002b79c3 */ /* 0x000ea20000002600 */
[----:B------:R-:W-:-:S05]  /*e850*/  UIADD3.X UR5, URZ, UR5, URZ, UP0, !UPT ;  /* 0x000000053f057290 */ /* 0x000fca00087fe43f */
[----:B------:R-:W-:-:S09]  /*e860*/  UIADD3 UR40, UR40, 0x1000, URZ ;  /* 0x0000100028287890 */ /* 0x000fd2000fffe03f */
[----:B--2---:R2:W-:Y:S01]  /*e870*/  UTMASTG.4D [UR40], [UR4] ;  /* 0x00000028040073b5 */ /* 0x0045e20008018000 */
[----:B------:R0:W-:Y:S01]  /*e880*/  UTMACMDFLUSH ;  /* 0x00000000000079b7 */ /* 0x0001e20000000000 */
[----:B--2---:R-:W-:-:S04]  /*e890*/  DEPBAR.LE SB0, 0x1 ;  /* 0x000080400000791a */ /* 0x004fc80000000000 */
.L_x_56:
[----:B------:R-:W-:Y:S05]  /*e8a0*/  BSYNC B0 ;  /* 0x0000000000007941 */ /* 0x000fea0003800000 */
.L_x_55:
        /* <DEDUP_REMOVED lines=24> */
[----:B------:R-:W-:Y:S01]  /*ea30*/  UMOV UR9, 0x40 ;  /* 0x0000004000097882 */ /* 0x000fe20000000000 */
[----:B------:R-:W-:Y:S02]  /*ea40*/  UMOV UR10, UR42 ;  /* 0x0000002a000a7c82 */ /* 0x000fe40008000000 */
[----:B------:R-:W-:Y:S01]  /*ea50*/  UIADD3.X UR5, URZ, UR5, URZ, UP0, !UPT ;  /* 0x000000053f057290 */ /* 0x000fe200087fe43f */
[----:B------:R-:W2:Y:S08]  /*ea60*/  S2UR UR11, SR_CTAID.Y ;  /* 0x00000000000b79c3 */ /* 0x000eb00000002600 */
[----:B--2---:R2:W-:Y:S01]  /*ea70*/  UTMASTG.4D [UR8], [UR4] ;  /* 0x00000008040073b5 */ /* 0x0045e20008018000 */
[----:B------:R0:W-:Y:S01]  /*ea80*/  UTMACMDFLUSH ;  /* 0x00000000000079b7 */ /* 0x0001e20000000000 */
[----:B--2---:R-:W-:-:S04]  /*ea90*/  DEPBAR.LE SB0, 0x1 ;  /* 0x000080400000791a */ /* 0x004fc80000000000 */
.L_x_58:
[----:B------:R-:W-:Y:S05]  /*eaa0*/  BSYNC B0 ;  /* 0x0000000000007941 */ /* 0x000fea0003800000 */
.L_x_57:
        /* <DEDUP_REMOVED lines=31> */
.L_x_60:
[----:B------:R-:W-:Y:S05]  /*eca0*/  BSYNC B0 ;  /* 0x0000000000007941 */ /* 0x000fea0003800000 */
.L_x_59:
        /* <DEDUP_REMOVED lines=31> */
.L_x_62:
[----:B------:R-:W-:Y:S05]  /*eea0*/  BSYNC B0 ;  /* 0x0000000000007941 */ /* 0x000fea0003800000 */
.L_x_61:
[----:B------:R-:W-:Y:S06]  /*eeb0*/  BAR.SYNC.DEFER_BLOCKING 0x1, 0x80 ;  /* 0x0042000000007b1d */ /* 0x000fec0000010000 */
[----:B------:R-:W-:Y:S01]  /*eec0*/  BSSY B0, `(.L_x_63) ;  /* 0x0000015000007945 */ /* 0x000fe20003800000 */
[----:B------:R2:W-:Y:S04]  /*eed0*/  STSM.16.M88.4 [R3+0x1000], R12 ;  /* 0x0010000c03007844 */ /* 0x0005e80000000200 */
[----:B------:R2:W-:Y:S01]  /*eee0*/  STSM.16.M88.4 [R2], R16 ;  /* 0x0000001002007844 */ /* 0x0005e20000000200 */
[----:B------:R-:W-:Y:S01]  /*eef0*/  @!PT LDS RZ, [RZ] ;  /* 0x00000000fffff984 */ /* 0x000fe20000000800 */
[----:B------:R-:W-:Y:S01]  /*ef00*/  @!PT LDS RZ, [RZ] ;  /* 0x00000000fffff984 */ /* 0x000fe20000000800 */
[----:B------:R-:W-:Y:S01]  /*ef10*/  @!PT LDS RZ, [RZ] ;  /* 0x00000000fffff984 */ /* 0x000fe20000000800 */
[----:B------:R-:W-:Y:S01]  /*ef20*/  @!PT LDS RZ, [RZ] ;  /* 0x00000000fffff984 */ /* 0x000fe20000000800 */
[----:B------:R3:W-:Y:S06]  /*ef30*/  MEMBAR.ALL.CTA ;  /* 0x0000000000007992 */ /* 0x0007ec0000008000 */
[----:B---3--:R-:W3:Y:S02]  /*ef40*/  FENCE.VIEW.ASYNC.S ;  /* 0x00000000000073c6 */ /* 0x008ee40000000000 */
[----:B---3--:R-:W-:Y:S06]  /*ef50*/  BAR.SYNC.DEFER_BLOCKING 0x1, 0x80 ;  /* 0x0042000000007b1d */ /* 0x008fec0000010000 */
[----:B------:R-:W-:Y:S05]  /*ef60*/  @P1 BRA `(.L_x_64) ;  /* 0x0000000000281947 */ /* 0x000fea0003800000 */
[----:B------:R-:W-:Y:S01]  /*ef70*/  S2UR UR44, SR_CTAID.Z ;  /* 0x00000000002c79c3 */ /* 0x000fe20000002700 */
[----:B------:R-:W-:Y:S01]  /*ef80*/  R2UR UR40, R66 ;  /* 0x00000000422872ca */ /* 0x000fe200000e0000 */
[----:B------:R-:W-:Y:S01]  /*ef90*/  ULDC.64 UR4, c[0x0][0x198] ;  /* 0x0000660000047ab9 */ /* 0x000fe20000000a00 */
[----:B------:R-:W-:Y:S01]  /*efa0*/  UMOV UR41, 0xa0 ;  /* 0x000000a000297882 */ /* 0x000fe20000000000 */
[----:B------:R-:W-:-:S04]  /*efb0*/  UIADD3 UR4, UP0, UR4, 0x670, URZ ;  /* 0x0000067004047890 */ /* 0x000fc8000ff1e03f */
[----:B------:R-:W3:Y:S01]  /*efc0*/  S2UR UR43, SR_CTAID.Y ;  /* 0x00000000002b79c3 */ /* 0x000ee20000002600 */
[----:B------:R-:W-:-:S05]  /*efd0*/  UIADD3.X UR5, URZ, UR5, URZ, UP0, !UPT ;  /* 0x000000053f057290 */ /* 0x000fca00087fe43f */
[----:B------:R-:W-:-:S09]  /*efe0*/  UIADD3 UR40, UR40, 0x1000, URZ ;  /* 0x0000100028287890 */ /* 0x000fd2000fffe03f */
[----:B---3--:R3:W-:Y:S02]  /*eff0*/  UTMASTG.4D [UR40], [UR4] ;  /* 0x00000028040073b5 */ /* 0x0087e40008018000 */
[----:B---3--:R0:W-:Y:S02]  /*f000*/  UTMACMDFLUSH ;  /* 0x00000000000079b7 */ /* 0x0081e40000000000 */
.L_x_64:
[----:B------:R-:W-:Y:S05]  /*f010*/  BSYNC B0 ;  /* 0x0000000000007941 */ /* 0x000fea0003800000 */
.L_x_63:
[----:B------:R-:W-:Y:S01]  /*f020*/  UIADD3 UR37, UR37, -0x1, URZ ;  /* 0xffffffff25257890 */ /* 0x000fe2000fffe03f */
[----:B------:R-:W-:-:S04]  /*f030*/  DEPBAR.LE SB0, 0x0 ;  /* 0x000080000000791a */ /* 0x000fc80000000000 */
[----:B------:R-:W-:-:S04]  /*f040*/  USHF.L.U32 UR4, UR37, 0x3, URZ ;  /* 0x0000000325047899 */ /* 0x000fc8000800063f */
[----:B------:R-:W-:-:S04]  /*f050*/  ULOP3.LUT UR4, UR4, 0x8, URZ, 0xe2, !UPT ;  /* 0x0000000804047892 */ /* 0x000fc8000f8ee23f */
[----:B------:R-:W-:-:S06]  /*f060*/  ULOP3.LUT UR4, UR4, 0x18, URZ, 0x3c, !UPT ;  /* 0x0000001804047892 */ /* 0x000fcc000f8e3c3f */
[----:B-1----:R-:W-:-:S04]  /*f070*/  MOV R0, UR4 ;  /* 0x0000000400007c02 */ /* 0x002fc80008000f00 */
[----:B------:R-:W-:Y:S01]  /*f080*/  SYNCS.ARRIVE.TRANS64.A1T0 RZ, [R0+UR36+0x84090], RZ ;  /* 0x084090ff00ff79a7 */ /* 0x000fe20008100024 */
[----:B------:R-:W-:Y:S05]  /*f090*/  EXIT ;  /* 0x000000000000794d */ /* 0x000fea0003800000 */
.L_x_6:
[----:B------:R-:W-:-:S08]  /*f0a0*/  UISETP.NE.AND UP0, UPT, UR5, 0x1, UPT ;  /* 0x000000010500788c */ /* 0x000fd0000bf05270 */
[----:B------:R-:W1:-:S00]  /*f0b0*/  USETMAXREG.DEALLOC.CTAPOOL 0x18 ;  /* 0x00000018000079c8 */ /* 0x000e4000080e0500 */
[----:B------:R-:W-:-:S13]  /*f0c0*/  PLOP3.LUT P0, PT, PT, PT, UP0, 0x80, 0x0 ;  /* 0x000000000000781c */ /* 0x000fda0003f0f008 */
[----:B------:R-:W-:Y:S05]  /*f0d0*/  @P0 EXIT ;  /* 0x000000000000094d */ /* 0x000fea0003800000 */
[----:B------:R-:W2:Y:S01]  /*f0e0*/  S2UR UR11, SR_CTAID.X ;  /* 0x00000000000b79c3 */ /* 0x000ea20000002500 */
[----:B------:R-:W-:Y:S01]  /*f0f0*/  ELECT P3, URZ, PT ;  /* 0x00000000003f782f */ /* 0x000fe20003860000 */
[----:B------:R-:W-:Y:S01]  /*f100*/  BSSY B0, `(.L_x_65) ;  /* 0x0000035000007945 */ /* 0x000fe20003800000 */
[----:B-1----:R-:W-:Y:S02]  /*f110*/  MOV R0, RZ ;  /* 0x000000ff00007202 */ /* 0x002fe40000000f00 */
[----:B------:R-:W-:Y:S02]  /*f120*/  MOV R7, RZ ;  /* 0x000000ff00077202 */ /* 0x000fe40000000f00 */
[----:B------:R-:W-:Y:S01]  /*f130*/  MOV R3, RZ ;  /* 0x000000ff00037202 */ /* 0x000fe20000000f00 */
[----:B------:R-:W1:Y:S08]  /*f140*/  S2UR UR36, SR_CTAID.Y ;  /* 0x00000000002479c3 */ /* 0x000e700000002600 */
[----:B------:R-:W3:Y:S01]  /*f150*/  S2UR UR37, SR_CTAID.Z ;  /* 0x00000000002579c3 */ /* 0x000ee20000002700 */
[----:B--2---:R-:W-:Y:S01]  /*f160*/  USHF.L.U32 UR11, UR11, 0x7, URZ ;  /* 0x000000070b0b7899 */ /* 0x004fe2000800063f */
[----:B------:R-:W-:Y:S11]  /*f170*/  @!P3 BRA `(.L_x_66) ;  /* 0x0000000000b4b947 */ /* 0x000ff60003800000 */
[----:B------:R-:W2:Y:S01]  /*f180*/  S2R R3, SR_CgaCtaId ;  /* 0x0000000000037919 */ /* 0x000ea20000008800 */
[----:B------:R-:W-:Y:S02]  /*f190*/  MOV R2, 0x400 ;  /* 0x0000040000027802 */ /* 0x000fe40000000f00 */
[----:B------:R-:W-:Y:S02]  /*f1a0*/  MOV R4, 0x1 ;  /* 0x0000000100047802 */ /* 0x000fe40000000f00 */
[----:B--2---:R-:W-:Y:S02]  /*f1b0*/  LEA R3, R3, R2, 0x18 ;  /* 0x0000000203037211 */ /* 0x004fe400078ec0ff */
[----:B------:R-:W-:-:S04]  /*f1c0*/  SHF.L.U32 R2, R4, 0x1f, RZ ;  /* 0x0000001f04027819 */ /* 0x000fc800000006ff */
[----:B------:R-:W2:Y:S02]  /*f1d0*/  SYNCS.PHASECHK.TRANS64.TRYWAIT P0, [R3+URZ+0x84060], R2 ;  /* 0x08406002030075a7 */ /* 0x000ea4000800017f */
[----:B--2---:R-:W-:Y:S05]  /*f1e0*/  @!P0 BRA `(.L_x_67) ;  /* 0x0000001400a88947 */ /* 0x004fea0003800000 */
.L_x_103:
[----:B------:R-:W-:Y:S01]  /*f1f0*/  ULOP3.LUT UR5, UR4, 0x2, URZ, 0xfc, !UPT ;  /* 0x0000000204057892 */ /* 0x000fe2000f8efc3f */
[----:B--2---:R-:W-:-:S03]  /*f200*/  @P2 MOV R2, 0x6000 ;  /* 0x0000600000022802 */ /* 0x004fc60000000f00 */
[----:B------:R-:W-:Y:S01]  /*f210*/  UPRMT UR5, UR5, 0x9910, URZ ;  /* 0x0000991005057896 */ /* 0x000fe2000800003f */
[----:B------:R2:W-:Y:S03]  /*f220*/  @P2 SYNCS.ARRIVE.TRANS64 RZ, [R3+URZ+0x84050], R2 ;  /* 0x0840500203ff29a7 */ /* 0x0005e6000800003f */
[----:B------:R-:W-:-:S06]  /*f230*/  UISETP.NE.AND UP0, UPT, UR5, 0x2, UPT ;  /* 0x000000020500788c */ /* 0x000fcc000bf05270 */
[----:B------:R-:W-:-:S13]  /*f240*/  PLOP3.LUT P0, PT, PT, PT, UP0, 0x80, 0x0 ;  /* 0x000000000000781c */ /* 0x000fda0003f0f008 */
[----:B--2---:R-:W-:Y:S05]  /*f250*/  @P0 BRA `(.L_x_68) ;  /* 0x0000000000040947 */ /* 0x004fea0003800000 */
[----:B-1-3--:R-:W-:Y:S01]  /*f260*/  BPT.TRAP 0x1 ;  /* 0x000000040000795c */ /* 0x00afe20000300000 */
.L_x_68:
[----:B------:R-:W-:-:S04]  /*f270*/  LOP3.LUT P0, RZ, R6, 0x1f, RZ, 0xc0, !PT ;  /* 0x0000001f06ff7812 */ /* 0x000fc8000780c0ff */
[----:B------:R-:W-:-:S13]  /*f280*/  PLOP3.LUT P0, PT, P0, P2, PT, 0x2a, 0x0 ;  /* 0x000000000000781c */ /* 0x000fda0000704572 */
[----:B------:R-:W-:Y:S05]  /*f290*/  @P0 BRA `(.L_x_69) ;  /* 0x0000000000040947 */ /* 0x000fea0003800000 */
[----:B-1-3--:R-:W-:Y:S01]  /*f2a0*/  BPT.TRAP 0x1 ;  /* 0x000000040000795c */ /* 0x00afe20000300000 */
.L_x_69:
[----:B------:R-:W-:Y:S01]  /*f2b0*/  R2UR UR8, R3 ;  /* 0x00000000030872ca */ /* 0x000fe200000e0000 */
[----:B------:R-:W-:Y:S01]  /*f2c0*/  ULDC.64 UR6, c[0x0][0x198] ;  /* 0x0000660000067ab9 */ /* 0x000fe20000000a00 */
[----:B------:R-:W-:Y:S01]  /*f2d0*/  UMOV UR14, 0x0 ;  /* 0x00000000000e7882 */ /* 0x000fe20000000000 */
[----:B------:R-:W-:Y:S01]  /*f2e0*/  UIADD3 UR6, UP0, UR6, 0xf0, URZ ;  /* 0x000000f006067890 */ /* 0x000fe2000ff1e03f */
[----:B------:R-:W-:Y:S01]  /*f2f0*/  MOV R7, 0x40 ;  /* 0x0000004000077802 */ /* 0x000fe20000000f00 */
[----:B------:R-:W-:Y:S01]  /*f300*/  UMOV UR15, 0x10000000 ;  /* 0x10000000000f7882 */ /* 0x000fe20000000000 */
[----:B------:R-:W-:Y:S01]  /*f310*/  UMOV UR10, URZ ;  /* 0x0000003f000a7c82 */ /* 0x000fe20008000000 */
[----:B------:R-:W-:Y:S01]  /*f320*/  UIADD3.X UR7, URZ, UR7, URZ, UP0, !UPT ;  /* 0x000000073f077290 */ /* 0x000fe200087fe43f */
[----:B------:R-:W-:Y:S01]  /*f330*/  MOV R3, 0x1 ;  /* 0x0000000100037802 */ /* 0x000fe20000000f00 */
[----:B-1----:R-:W-:Y:S01]  /*f340*/  UMOV UR12, UR36 ;  /* 0x00000024000c7c82 */ /* 0x002fe20008000000 */
[----:B---3--:R-:W-:Y:S01]  /*f350*/  UMOV UR13, UR37 ;  /* 0x00000025000d7c82 */ /* 0x008fe20008000000 */
[----:B------:R-:W-:Y:S01]  /*f360*/  UMOV UR18, 0x40 ;  /* 0x0000004000127882 */ /* 0x000fe20000000000 */
[----:B------:R-:W-:Y:S01]  /*f370*/  UMOV UR19, UR11 ;  /* 0x0000000b00137c82 */ /* 0x000fe20008000000 */
[----:B------:R-:W-:-:S02]  /*f380*/  UIADD3 UR9, UR8, 0x84050, URZ ;  /* 0x0008405008097890 */ /* 0x000fc4000fffe03f */
[----:B------:R-:W-:Y:S02]  /*f390*/  UIADD3 UR16, UR8, 0x2000, URZ ;  /* 0x0000200008107890 */ /* 0x000fe4000fffe03f */
[----:B------:R-:W-:Y:S01]  /*f3a0*/  UIADD3 UR32, UR8, 0x4000, URZ ;  /* 0x0000400008207890 */ /* 0x000fe2000fffe03f */
[----:B------:R-:W-:Y:S01]  /*f3b0*/  UMOV UR20, UR36 ;  /* 0x0000002400147c82 */ /* 0x000fe20008000000 */
[----:B------:R-:W-:Y:S01]  /*f3c0*/  UMOV UR21, UR37 ;  /* 0x0000002500157c82 */ /* 0x000fe20008000000 */
[----:B------:R-:W-:Y:S01]  /*f3d0*/  UMOV UR17, UR9 ;  /* 0x0000000900117c82 */ /* 0x000fe20008000000 */
[----:B------:R-:W-:Y:S01]  /*f3e0*/  UMOV UR34, 0x80 ;  /* 0x0000008000227882 */ /* 0x000fe20000000000 */
[----:B------:R-:W-:Y:S01]  /*f3f0*/  UMOV UR35, UR11 ;  /* 0x0000000b00237c82 */ /* 0x000fe20008000000 */
[----:B------:R-:W-:Y:S01]  /*f400*/  UMOV UR33, UR9 ;  /* 0x0000000900217c82 */ /* 0x000fe20008000000 */
[----:B------:R2:W-:Y:S01]  /*f410*/  UTMALDG.4D [UR8], [UR6], desc[UR14] ;  /* 0x00000e08060075b4 */ /* 0x0005e20008019000 */
[----:B------:R2:W-:Y:S01]  /*f420*/  UTMALDG.4D [UR16], [UR6], desc[UR14] ;  /* 0x00000e10060075b4 */ /* 0x0005e20008019000 */
[----:B------:R2:W-:Y:S02]  /*f430*/  UTMALDG.4D [UR32], [UR6], desc[UR14] ;  /* 0x00000e20060075b4 */ /* 0x0005e40008019000 */
[----:B--2---:R-:W-:Y:S01]  /*f440*/  NOP ;  /* 0x0000000000007918 */ /* 0x004fe20000000000 */
.L_x_66:
[----:B-1-3--:R-:W-:Y:S05]  /*f450*/  BSYNC B0 ;  /* 0x0000000000007941 */ /* 0x00afea0003800000 */
.L_x_65:
[----:B------:R-:W1:Y:S01]  /*f460*/  LDC R2, c[0x0][0x28c] ;  /* 0x0000a300ff027b82 */ /* 0x000e620000000800 */
[----:B------:R-:W-:Y:S01]  /*f470*/  BSSY B0, `(.L_x_70) ;  /* 0x0000031000007945 */ /* 0x000fe20003800000 */
[----:B-1----:R-:W-:-:S13]  /*f480*/  ISETP.GT.AND P4, PT, R2, RZ, P3 ;  /* 0x000000ff0200720c */ /* 0x002fda0001f84270 */
[----:B------:R-:W-:Y:S05]  /*f490*/  @!P4 BRA `(.L_x_71) ;  /* 0x0000000000b8c947 */ /* 0x000fea0003800000 */
[----:B------:R-:W1:Y:S01]  /*f4a0*/  S2R R5, SR_CgaCtaId ;  /* 0x0000000000057919 */ /* 0x000e620000008800 */
[----:B------:R-:W-:-:S04]  /*f4b0*/  MOV R0, 0x400 ;  /* 0x0000040000007802 */ /* 0x000fc80000000f00 */
[----:B-1----:R-:W-:Y:S02]  /*f4c0*/  LEA R5, R5, R0, 0x18 ;  /* 0x0000000005057211 */ /* 0x002fe400078ec0ff */
[----:B------:R-:W-:-:S04]  /*f4d0*/  MOV R0, 0x1 ;  /* 0x0000000100007802 */ /* 0x000fc80000000f00 */
[----:B------:R-:W-:-:S04]  /*f4e0*/  SHF.L.U32 R0, R0, 0x1f, RZ ;  /* 0x0000001f00007819 */ /* 0x000fc800000006ff */
[----:B------:R-:W1:Y:S02]  /*f4f0*/  SYNCS.PHASECHK.TRANS64.TRYWAIT P0, [R5+URZ+0x84028], R0 ;  /* 0x08402800050075a7 */ /* 0x000e64000800017f */
[----:B-1----:R-:W-:Y:S05]  /*f500*/  @!P0 BRA `(.L_x_72) ;  /* 0x0000001000f48947 */ /* 0x002fea0003800000 */
.L_x_104:
[----:B------:R-:W-:Y:S01]  /*f510*/  ULOP3.LUT UR5, UR4, 0x2, URZ, 0xfc, !UPT ;  /* 0x0000000204057892 */ /* 0x000fe2000f8efc3f */
[----:B-1----:R-:W-:-:S03]  /*f520*/  @P2 MOV R0, 0x18000 ;  /* 0x0001800000002802 */ /* 0x002fc60000000f00 */
[----:B------:R-:W-:Y:S01]  /*f530*/  UPRMT UR5, UR5, 0x9910, URZ ;  /* 0x0000991005057896 */ /* 0x000fe2000800003f */
[----:B------:R1:W-:Y:S03]  /*f540*/  @P2 SYNCS.ARRIVE.TRANS64 RZ, [R5+URZ+0x84000], R0 ;  /* 0x0840000005ff29a7 */ /* 0x0003e6000800003f */
[----:B------:R-:W-:-:S06]  /*f550*/  UISETP.NE.AND UP0, UPT, UR5, 0x2, UPT ;  /* 0x000000020500788c */ /* 0x000fcc000bf05270 */
[----:B------:R-:W-:-:S13]  /*f560*/  PLOP3.LUT P0, PT, PT, PT, UP0, 0x80, 0x0 ;  /* 0x000000000000781c */ /* 0x000fda0003f0f008 */
[----:B-1----:R-:W-:Y:S05]  /*f570*/  @P0 BRA `(.L_x_73) ;  /* 0x0000000000040947 */ /* 0x002fea0003800000 */
[----:B------:R-:W-:Y:S01]  /*f580*/  BPT.TRAP 0x1 ;  /* 0x000000040000795c */ /* 0x000fe20000300000 */
.L_x_73:
[----:B------:R-:W-:-:S04]  /*f590*/  LOP3.LUT P0, RZ, R6, 0x1f, RZ, 0xc0, !PT ;  /* 0x0000001f06ff7812 */ /* 0x000fc8000780c0ff */
[----:B------:R-:W-:-:S13]  /*f5a0*/  PLOP3.LUT P0, PT, P0, P2, PT, 0x2a, 0x0 ;  /* 0x000000000000781c */ /* 0x000fda0000704572 */
[----:B------:R-:W-:Y:S05]  /*f5b0*/  @P0 BRA `(.L_x_74) ;  /* 0x0000000000040947 */ /* 0x000fea0003800000 */
[----:B------:R-:W-:Y:S01]  /*f5c0*/  BPT.TRAP 0x1 ;  /* 0x000000040000795c */ /* 0x000fe20000300000 */
.L_x_74:
[----:B------:R-:W-:Y:S01]  /*f5d0*/  R2UR UR16, R5 ;  /* 0x00000000051072ca */ /* 0x000fe200000e0000 */
[----:B------:R-:W-:Y:S01]  /*f5e0*/  ULDC.64 UR6, c[0x0][0x198] ;  /* 0x0000660000067ab9 */ /* 0x000fe20000000a00 */
[----:B------:R-:W-:Y:S01]  /*f5f0*/  UMOV UR35, URZ ;  /* 0x0000003f00237c82 */ /* 0x000fe20008000000 */
[----:B------:R-:W-:Y:S01]  /*f600*/  UIADD3 UR6, UP0, UR6, 0x1f0, URZ ;  /* 0x000001f006067890 */ /* 0x000fe2000ff1e03f */
[----:B------:R-:W-:Y:S01]  /*f610*/  MOV R0, 0x1 ;  /* 0x0000000100007802 */ /* 0x000fe20000000f00 */
[----:B------:R-:W-:Y:S01]  /*f620*/  UMOV UR8, 0x0 ;  /* 0x0000000000087882 */ /* 0x000fe20000000000 */
[----:B------:R-:W-:Y:S01]  /*f630*/  UMOV UR9, 0x10000000 ;  /* 0x1000000000097882 */ /* 0x000fe20000000000 */
[----:B------:R-:W-:Y:S01]  /*f640*/  UIADD3.X UR7, URZ, UR7, URZ, UP0, !UPT ;  /* 0x000000073f077290 */ /* 0x000fe200087fe43f */
[----:B------:R-:W-:Y:S01]  /*f650*/  UMOV UR34, URZ ;  /* 0x0000003f00227c82 */ /* 0x000fe20008000000 */
[----:B------:R-:W-:Y:S01]  /*f660*/  UMOV UR26, 0x40 ;  /* 0x00000040001a7882 */ /* 0x000fe20000000000 */
[----:B------:R-:W-:Y:S01]  /*f670*/  UMOV UR28, UR36 ;  /* 0x00000024001c7c82 */ /* 0x000fe20008000000 */
[----:B------:R-:W-:-:S02]  /*f680*/  UMOV UR29, UR37 ;  /* 0x00000025001d7c82 */ /* 0x000fc40008000000 */
[----:B------:R-:W-:Y:S02]  /*f690*/  UIADD3 UR32, UR16, 0xc000, URZ ;  /* 0x0000c00010207890 */ /* 0x000fe4000fffe03f */
[----:B------:R-:W-:Y:S02]  /*f6a0*/  UIADD3 UR33, UR16, 0x84000, URZ ;  /* 0x0008400010217890 */ /* 0x000fe4000fffe03f */
[----:B------:R-:W-:Y:S02]  /*f6b0*/  UIADD3 UR24, UR16, 0x14000, URZ ;  /* 0x0001400010187890 */ /* 0x000fe4000fffe03f */
[----:B------:R-:W-:Y:S01]  /*f6c0*/  UIADD3 UR16, UR16, 0x1c000, URZ ;  /* 0x0001c00010107890 */ /* 0x000fe2000fffe03f */
[----:B------:R-:W-:Y:S02]  /*f6d0*/  UMOV UR27, UR35 ;  /* 0x00000023001b7c82 */ /* 0x000fe40008000000 */
[----:B------:R-:W-:Y:S01]  /*f6e0*/  UMOV UR25, UR33 ;  /* 0x0000002100197c82 */ /* 0x000fe20008000000 */
[----:B------:R-:W-:Y:S01]  /*f6f0*/  UMOV UR18, 0x80 ;  /* 0x0000008000127882 */ /* 0x000fe20000000000 */
[----:B------:R-:W-:Y:S01]  /*f700*/  UMOV UR20, UR36 ;  /* 0x0000002400147c82 */ /* 0x000fe20008000000 */
[----:B------:R-:W-:Y:S01]  /*f710*/  UMOV UR21, UR37 ;  /* 0x0000002500157c82 */ /* 0x000fe20008000000 */
[----:B------:R-:W-:Y:S01]  /*f720*/  UMOV UR19, UR35 ;  /* 0x0000002300137c82 */ /* 0x000fe20008000000 */
[----:B------:R1:W-:Y:S01]  /*f730*/  UTMALDG.4D [UR32], [UR6], desc[UR8] ;  /* 0x00000820060075b4 */ /* 0x0003e20008019000 */
[----:B------:R-:W-:Y:S01]  /*f740*/  UMOV UR17, UR33 ;  /* 0x0000002100117c82 */ /* 0x000fe20008000000 */
[----:B------:R1:W-:Y:S01]  /*f750*/  UTMALDG.4D [UR24], [UR6], desc[UR8] ;  /* 0x00000818060075b4 */ /* 0x0003e20008019000 */
[----:B------:R1:W-:Y:S02]  /*f760*/  UTMALDG.4D [UR16], [UR6], desc[UR8] ;  /* 0x00000810060075b4 */ /* 0x0003e40008019000 */
[----:B-1----:R-:W-:Y:S01]  /*f770*/  NOP ;  /* 0x0000000000007918 */ /* 0x002fe20000000000 */
.L_x_71:
[----:B------:R-:W-:Y:S05]  /*f780*/  BSYNC B0 ;  /* 0x0000000000007941 */ /* 0x000fea0003800000 */
.L_x_70:
[----:B------:R-:W-:Y:S04]  /*f790*/  BSSY B0, `(.L_x_75) ;  /* 0x0000033000007945 */ /* 0x000fe80003800000 */
[----:B------:R-:W-:Y:S05]  /*f7a0*/  @!P3 BRA `(.L_x_76) ;  /* 0x0000000000c4b947 */ /* 0x000fea0003800000 */
[----:B------:R-:W1:Y:S01]  /*f7b0*/  S2R R5, SR_CgaCtaId ;  /* 0x0000000000057919 */ /* 0x000e620000008800 */
[----:B------:R-:W-:-:S04]  /*f7c0*/  MOV R4, 0x400 ;  /* 0x0000040000047802 */ /* 0x000fc80000000f00 */
[----:B-1----:R-:W-:Y:S02]  /*f7d0*/  LEA R8, R5, R4, 0x18 ;  /* 0x0000000405087211 */ /* 0x002fe400078ec0ff */
[----:B------:R-:W-:Y:S02]  /*f7e0*/  MOV R5, 0x1 ;  /* 0x0000000100057802 */ /* 0x000fe40000000f00 */
[----:B------:R-:W-:Y:S02]  /*f7f0*/  LEA R4, R3, R8, 0x3 ;  /* 0x0000000803047211 */ /* 0x000fe400078e18ff */
[----:B------:R-:W-:-:S04]  /*f800*/  SHF.L.U32 R5, R5, 0x1f, RZ ;  /* 0x0000001f05057819 */ /* 0x000fc800000006ff */
[----:B------:R-:W1:Y:S02]  /*f810*/  SYNCS.PHASECHK.TRANS64.TRYWAIT P0, [R4+URZ+0x84060], R5 ;  /* 0x08406005040075a7 */ /* 0x000e64000800017f */
[----:B-1----:R-:W-:Y:S05]  /*f820*/  @!P0 BRA `(.L_x_77) ;  /* 0x0000001000408947 */ /* 0x002fea0003800000 */
.L_x_105:
        /* <DEDUP_REMOVED lines=8> */
.L_x_78:
[----:B------:R-:W-:-:S04]  /*f8b0*/  LOP3.LUT P0, RZ, R6, 0x1f, RZ, 0xc0, !PT ;  /* 0x0000001f06ff7812 */ /* 0x000fc8000780c0ff */
[----:B------:R-:W-:-:S13]  /*f8c0*/  PLOP3.LUT P0, PT, P0, P2, PT, 0x2a, 0x0 ;  /* 0x000000000000781c */ /* 0x000fda0000704572 */
[----:B------:R-:W-:Y:S05]  /*f8d0*/  @P0 BRA `(.L_x_79) ;  /* 0x0000000000040947 */ /* 0x000fea0003800000 */
[----:B------:R-:W-:Y:S01]  /*f8e0*/  BPT.TRAP 0x1 ;  /* 0x000000040000795c */ /* 0x000fe20000300000 */
.L_x_79:
[----:B------:R-:W-:Y:S01]  /*f8f0*/  R2UR UR24, R3 ;  /* 0x00000000031872ca */ /* 0x000fe200000e0000 */
[----:B------:R-:W-:Y:S01]  /*f900*/  ULDC.64 UR6, c[0x0][0x198] ;  /* 0x0000660000067ab9 */ /* 0x000fe20000000a00 */
[----:B------:R-:W-:Y:S01]  /*f910*/  R2UR UR5, R8 ;  /* 0x00000000080572ca */ /* 0x000fe200000e0000 */
[----:B------:R-:W-:Y:S01]  /*f920*/  UIADD3 UR6, UP0, UR6, 0xf0, URZ ;  /* 0x000000f006067890 */ /* 0x000fe2000ff1e03f */
[----:B------:R-:W-:Y:S01]  /*f930*/  R2UR UR27, R7 ;  /* 0x00000000071b72ca */ /* 0x000fe200000e0000 */
[----:B------:R-:W-:Y:S01]  /*f940*/  UMOV UR8, 0x0 ;  /* 0x0000000000087882 */ /* 0x000fe20000000000 */
[----:B------:R-:W-:Y:S01]  /*f950*/  R2UR UR25, R4 ;  /* 0x00000000041972ca */ /* 0x000fe200000e0000 */
[----:B------:R-:W-:Y:S01]  /*f960*/  UIADD3.X UR7, URZ, UR7, URZ, UP0, !UPT ;  /* 0x000000073f077290 */ /* 0x000fe200087fe43f */
[----:B------:R-:W-:Y:S01]  /*f970*/  UMOV UR9, 0x10000000 ;  /* 0x1000000000097882 */ /* 0x000fe20000000000 */
[----:B------:R-:W-:Y:S01]  /*f980*/  UMOV UR26, URZ ;  /* 0x0000003f001a7c82 */ /* 0x000fe20008000000 */
[----:B------:R-:W-:Y:S01]  /*f990*/  UMOV UR28, UR36 ;  /* 0x00000024001c7c82 */ /* 0x000fe20008000000 */
[----:B------:R-:W-:Y:S01]  /*f9a0*/  UMOV UR29, UR37 ;  /* 0x00000025001d7c82 */ /* 0x000fe20008000000 */
[----:B------:R-:W-:Y:S01]  /*f9b0*/  UMOV UR18, 0x40 ;  /* 0x0000004000127882 */ /* 0x000fe20000000000 */
[----:B------:R-:W-:-:S02]  /*f9c0*/  UMOV UR20, UR36 ;  /* 0x0000002400147c82 */ /* 0x000fc40008000000 */
[----:B------:R-:W-:Y:S02]  /*f9d0*/  UIMAD UR24, UR24, 0x6000, UR5 ;  /* 0x00006000181878a4 */ /* 0x000fe4000f8e0205 */
[----:B------:R-:W-:Y:S02]  /*f9e0*/  UIADD3 UR27, UR11, UR27, URZ ;  /* 0x0000001b0b1b7290 */ /* 0x000fe4000fffe03f */
[----:B------:R-:W-:Y:S02]  /*f9f0*/  UIADD3 UR25, UR25, 0x84050, URZ ;  /* 0x0008405019197890 */ /* 0x000fe4000fffe03f */
[----:B------:R-:W-:Y:S02]  /*fa00*/  UIADD3 UR16, UR24, 0x2000, URZ ;  /* 0x0000200018107890 */ /* 0x000fe4000fffe03f */
[----:B------:R-:W-:Y:S01]  /*fa10*/  UIADD3 UR32, UR24, 0x4000, URZ ;  /* 0x0000400018207890 */ /* 0x000fe2000fffe03f */
[----:B------:R-:W-:Y:S02]  /*fa20*/  UMOV UR21, UR37 ;  /* 0x0000002500157c82 */ /* 0x000fe40008000000 */
[----:B------:R-:W-:Y:S01]  /*fa30*/  UMOV UR17, UR25 ;  /* 0x0000001900117c82 */ /* 0x000fe20008000000 */
[----:B------:R-:W-:Y:S01]  /*fa40*/  UMOV UR19, UR27 ;  /* 0x0000001b00137c82 */ /* 0x000fe20008000000 */
[----:B------:R-:W-:Y:S01]  /*fa50*/  UMOV UR34, 0x80 ;  /* 0x0000008000227882 */ /* 0x000fe20000000000 */
[----:B------:R-:W-:Y:S01]  /*fa60*/  UMOV UR33, UR25 ;  /* 0x0000001900217c82 */ /* 0x000fe20008000000 */
[----:B------:R1:W-:Y:S01]  /*fa70*/  UTMALDG.4D [UR24], [UR6], desc[UR8] ;  /* 0x00000818060075b4 */ /* 0x0003e20008019000 */
[----:B------:R-:W-:Y:S01]  /*fa80*/  UMOV UR35, UR27 ;  /* 0x0000001b00237c82 */ /* 0x000fe20008000000 */
[----:B------:R1:W-:Y:S01]  /*fa90*/  UTMALDG.4D [UR16], [UR6], desc[UR8] ;  /* 0x00000810060075b4 */ /* 0x0003e20008019000 */
[----:B------:R1:W-:Y:S02]  /*faa0*/  UTMALDG.4D [UR32], [UR6], desc[UR8] ;  /* 0x00000820060075b4 */ /* 0x0003e40008019000 */
[----:B-1----:R-:W-:Y:S01]  /*fab0*/  NOP ;  /* 0x0000000000007918 */ /* 0x002fe20000000000 */
.L_x_76:
[----:B------:R-:W-:Y:S05]  /*fac0*/  BSYNC B0 ;  /* 0x0000000000007941 */ /* 0x000fea0003800000 */
.L_x_75:
[----:B------:R-:W-:Y:S01]  /*fad0*/  BSSY B0, `(.L_x_80) ;  /* 0x0000035000007945 */ /* 0x000fe20003800000 */
[----:B------:R-:W-:-:S03]  /*fae0*/  MOV R8, RZ ;  /* 0x000000ff00087202 */ /* 0x000fc60000000f00 */
        /* <DEDUP_REMOVED lines=9> */
.L_x_106:
        /* <DEDUP_REMOVED lines=8> */
.L_x_83:
[----:B------:R-:W-:-:S04]  /*fc00*/  LOP3.LUT P0, RZ, R6, 0x1f, RZ, 0xc0, !PT ;  /* 0x0000001f06ff7812 */ /* 0x000fc8000780c0ff */
[----:B------:R-:W-:-:S13]  /*fc10*/  PLOP3.LUT P0, PT, P0, P2, PT, 0x2a, 0x0 ;  /* 0x000000000000781c */ /* 0x000fda0000704572 */
[----:B------:R-:W-:Y:S05]  /*fc20*/  @P0 BRA `(.L_x_84) ;  /* 0x0000000000040947 */ /* 0x000fea0003800000 */
[----:B------:R-:W-:Y:S01]  /*fc30*/  BPT.TRAP 0x1 ;  /* 0x000000040000795c */ /* 0x000fe20000300000 */
.L_x_84:
[C---:B------:R-:W-:Y:S01]  /*fc40*/  IMAD R5, R0.reuse, 0x18000, R5 ;  /* 0x0001800000057824 */ /* 0x040fe200078e0205 */
[----:B------:R-:W-:Y:S01]  /*fc50*/  R2UR UR25, R3 ;  /* 0x00000000031972ca */ /* 0x000fe200000e0000 */
[----:B------:R-:W-:Y:S01]  /*fc60*/  ULDC.64 UR6, c[0x0][0x198] ;  /* 0x0000660000067ab9 */ /* 0x000fe20000000a00 */
[----:B------:R-:W-:Y:S01]  /*fc70*/  UMOV UR27, URZ ;  /* 0x0000003f001b7c82 */ /* 0x000fe20008000000 */
[----:B------:R-:W-:Y:S01]  /*fc80*/  UIADD3 UR6, UP0, UR6, 0x2f0, URZ ;  /* 0x000002f006067890 */ /* 0x000fe2000ff1e03f */
[----:B------:R-:W-:Y:S01]  /*fc90*/  R2UR UR32, R5 ;  /* 0x00000000052072ca */ /* 0x000fe200000e0000 */
[----:B------:R-:W-:Y:S01]  /*fca0*/  UMOV UR8, 0x0 ;  /* 0x0000000000087882 */ /* 0x000fe20000000000 */
[----:B------:R-:W-:Y:S01]  /*fcb0*/  UMOV UR9, 0x10000000 ;  /* 0x1000000000097882 */ /* 0x000fe20000000000 */
[----:B------:R-:W-:Y:S01]  /*fcc0*/  UIADD3.X UR7, URZ, UR7, URZ, UP0, !UPT ;  /* 0x000000073f077290 */ /* 0x000fe200087fe43f */
[----:B------:R-:W-:Y:S01]  /*fcd0*/  IADD3 R0, R0, 0x1, RZ ;  /* 0x0000000100007810 */ /* 0x000fe20007ffe0ff */
[----:B------:R-:W-:Y:S01]  /*fce0*/  UMOV UR26, URZ ;  /* 0x0000003f001a7c82 */ /* 0x000fe20008000000 */
[----:B------:R-:W-:Y:S01]  /*fcf0*/  UMOV UR28, UR36 ;  /* 0x00000024001c7c82 */ /* 0x000fe20008000000 */
[----:B------:R-:W-:Y:S01]  /*fd00*/  UMOV UR29, UR37 ;  /* 0x00000025001d7c82 */ /* 0x000fe20008000000 */
[----:B------:R-:W-:Y:S01]  /*fd10*/  UMOV UR18, 0x40 ;  /* 0x0000004000127882 */ /* 0x000fe20000000000 */
[----:B------:R-:W-:Y:S01]  /*fd20*/  UIADD3 UR25, UR25, 0x84000, URZ ;  /* 0x0008400019197890 */ /* 0x000fe2000fffe03f */
[----:B------:R-:W-:Y:S01]  /*fd30*/  MOV R8, 0x1 ;  /* 0x0000000100087802 */ /* 0x000fe20000000f00 */
[----:B------:R-:W-:Y:S01]  /*fd40*/  UMOV UR20, UR36 ;  /* 0x0000002400147c82 */ /* 0x000fe20008000000 */
[----:B------:R-:W-:Y:S01]  /*fd50*/  UMOV UR21, UR37 ;  /* 0x0000002500157c82 */ /* 0x000fe20008000000 */
[----:B------:R-:W-:-:S02]  /*fd60*/  UIADD3 UR24, UR32, 0xc000, URZ ;  /* 0x0000c00020187890 */ /* 0x000fc4000fffe03f */
[----:B------:R-:W-:Y:S02]  /*fd70*/  UIADD3 UR16, UR32, 0x14000, URZ ;  /* 0x0001400020107890 */ /* 0x000fe4000fffe03f */
[----:B------:R-:W-:Y:S01]  /*fd80*/  UIADD3 UR32, UR32, 0x1c000, URZ ;  /* 0x0001c00020207890 */ /* 0x000fe2000fffe03f */
[----:B------:R-:W-:Y:S01]  /*fd90*/  UMOV UR19, UR27 ;  /* 0x0000001b00137c82 */ /* 0x000fe20008000000 */
[----:B------:R-:W-:Y:S01]  /*fda0*/  UMOV UR17, UR25 ;  /* 0x0000001900117c82 */ /* 0x000fe20008000000 */
[----:B------:R-:W-:Y:S01]  /*fdb0*/  UMOV UR34, 0x80 ;  /* 0x0000008000227882 */ /* 0x000fe20000000000 */
[----:B------:R-:W-:Y:S01]  /*fdc0*/  UMOV UR35, UR27 ;  /* 0x0000001b00237c82 */ /* 0x000fe20008000000 */
[----:B------:R1:W-:Y:S01]  /*fdd0*/  UTMALDG.4D [UR24], [UR6], desc[UR8] ;  /* 0x00000818060075b4 */ /* 0x0003e20008019000 */
[----:B------:R-:W-:Y:S01]  /*fde0*/  UMOV UR33, UR25 ;  /* 0x0000001900217c82 */ /* 0x000fe20008000000 */
[----:B------:R1:W-:Y:S02]  /*fdf0*/  UTMALDG.4D [UR16], [UR6], desc[UR8] ;  /* 0x00000810060075b4 */ /* 0x0003e40008019000 */
[----:B------:R1:W-:Y:S02]  /*fe00*/  UTMALDG.4D [UR32], [UR6], desc[UR8] ;  /* 0x00000820060075b4 */ /* 0x0003e40008019000 */
[----:B-1----:R-:W-:Y:S01]  /*fe10*/  NOP ;  /* 0x0000000000007918 */ /* 0x002fe20000000000 */
.L_x_81:
[----:B------:R-:W-:Y:S05]  /*fe20*/  BSYNC B0 ;  /* 0x0000000000007941 */ /* 0x000fea0003800000 */
.L_x_80:
[----:B------:R-:W-:-:S13]  /*fe30*/  ISETP.GE.AND P0, PT, R2, 0x101, PT ;  /* 0x000001010200780c */ /* 0x000fda0003f06270 */
[----:B------:R-:W-:Y:S05]  /*fe40*/  @!P0 EXIT ;  /* 0x000000000000894d */ /* 0x000fea0003800000 */
[----:B------:R-:W-:Y:S01]  /*fe50*/  IADD3 R2, R2, 0xff, RZ ;  /* 0x000000ff02027810 */ /* 0x000fe20007ffe0ff */
[----:B------:R-:W-:Y:S01]  /*fe60*/  BSSY B0, `(.L_x_85) ;  /* 0x0000077000007945 */ /* 0x000fe20003800000 */
[----:B------:R-:W-:Y:S02]  /*fe70*/  LOP3.LUT P0, RZ, R6, 0x1f, RZ, 0xc0, !PT ;  /* 0x0000001f06ff7812 */ /* 0x000fe4000780c0ff */
[----:B------:R-:W-:Y:S02]  /*fe80*/  SHF.R.S32.HI R3, RZ, 0x1f, R2 ;  /* 0x0000001fff037819 */ /* 0x000fe40000011402 */
[----:B------:R-:W-:Y:S02]  /*fe90*/  PLOP3.LUT P0, PT, P0, P2, PT, 0x2a, 0x0 ;  /* 0x000000000000781c */ /* 0x000fe40000704572 */
[----:B------:R-:W-:Y:S02]  /*fea0*/  LEA.HI R3, R3, R2, RZ, 0x8 ;  /* 0x0000000203037211 */ /* 0x000fe400078f40ff */
[----:B------:R-:W-:-:S02]  /*feb0*/  MOV R2, UR4 ;  /* 0x0000000400027c02 */ /* 0x000fc40008000f00 */
[----:B------:R-:W-:Y:S02]  /*fec0*/  SHF.R.S32.HI R3, RZ, 0x8, R3 ;  /* 0x00000008ff037819 */ /* 0x000fe40000011403 */
[----:B------:R-:W-:Y:S02]  /*fed0*/  LOP3.LUT R2, R2, 0x2, RZ, 0xfc, !PT ;  /* 0x0000000202027812 */ /* 0x000fe400078efcff */
[----:B------:R-:W-:Y:S02]  /*fee0*/  SHF.L.U32 R4, R3, 0x1, RZ ;  /* 0x0000000103047819 */ /* 0x000fe400000006ff */
[----:B------:R-:W-:-:S07]  /*fef0*/  MOV R3, 0x1 ;  /* 0x0000000100037802 */ /* 0x000fce0000000f00 */
.L_x_96:
[----:B------:R-:W-:Y:S04]  /*ff00*/  BSSY B1, `(.L_x_86) ;  /* 0x0000033000017945 */ /* 0x000fe80003800000 */
[----:B------:R-:W-:Y:S05]  /*ff10*/  @!P3 BRA `(.L_x_87) ;  /* 0x0000000000c4b947 */ /* 0x000fea0003800000 */
[----:B------:R-:W1:Y:S01]  /*ff20*/  S2R R6, SR_CgaCtaId ;  /* 0x0000000000067919 */ /* 0x000e620000008800 */
[----:B------:R-:W-:-:S04]  /*ff30*/  MOV R5, 0x400 ;  /* 0x0000040000057802 */ /* 0x000fc80000000f00 */
[----:B-1----:R-:W-:Y:S02]  /*ff40*/  LEA R7, R6, R5, 0x18 ;  /* 0x0000000506077211 */ /* 0x002fe400078ec0ff */
[----:B------:R-:W-:Y:S02]  /*ff50*/  SHF.L.U32 R5, R3, 0x1f, RZ ;  /* 0x0000001f03057819 */ /* 0x000fe400000006ff */
[----:B------:R-:W-:-:S04]  /*ff60*/  LEA R6, R0, R7, 0x3 ;  /* 0x0000000700067211 */ /* 0x000fc800078e18ff */
[----:B------:R-:W1:Y:S02]  /*ff70*/  SYNCS.PHASECHK.TRANS64.TRYWAIT P4, [R6+URZ+0x84028], R5 ;  /* 0x08402805060075a7 */ /* 0x000e64000808017f */
[----:B-1----:R-:W-:Y:S05]  /*ff80*/  @!P4 BRA `(.L_x_88) ;  /* 0x000000080090c947 */ /* 0x002fea0003800000 */
.L_x_107:
[----:B-1----:R-:W-:-:S04]  /*ff90*/  @P2 MOV R5, 0x18000 ;  /* 0x0001800000052802 */ /* 0x002fc80000000f00 */
[----:B------:R1:W-:Y:S02]  /*ffa0*/  @P2 SYNCS.ARRIVE.TRANS64 RZ, [R6+URZ+0x84000], R5 ;  /* 0x0840000506ff29a7 */ /* 0x0003e4000800003f */
[----:B-1----:R-:W-:-:S04]  /*ffb0*/  PRMT R5, R2, 0x9910, RZ ;  /* 0x0000991002057816 */ /* 0x002fc800000000ff */
[----:B------:R-:W-:-:S13]  /*ffc0*/  ISETP.NE.AND P4, PT, R5, 0x2, PT ;  /* 0x000000020500780c */ /* 0x000fda0003f85270 */
[----:B------:R-:W-:Y:S05]  /*ffd0*/  @P4 BRA `(.L_x_89) ;  /* 0x0000000000044947 */ /* 0x000fea0003800000 */
[----:B------:R-:W-:Y:S01]  /*ffe0*/  BPT.TRAP 0x1 ;  /* 0x000000040000795c */ /* 0x000fe20000300000 */
.L_x_89:
[----:B------:R-:W-:Y:S05]  /*fff0*/  @P0 BRA `(.L_x_90) ;  /* 0x0000000000040947 */ /* 0x000fea0003800000 */
[----:B------:R-:W-:Y:S01]  /*10000*/  BPT.TRAP 0x1 ;  /* 0x000000040000795c */ /* 0x000fe20000300000 */
.L_x_90:
[----:B------:R-:W-:Y:S01]  /*10010*/  IMAD R7, R0, 0x18000, R7 ;  /* 0x0001800000077824 */ /* 0x000fe200078e0207 */
[----:B------:R-:W-:Y:S01]  /*10020*/  R2UR UR33, R6 ;  /* 0x00000000062172ca */ /* 0x000fe200000e0000 */
[----:B------:R-:W-:Y:S01]  /*10030*/  ULDC.64 UR6, c[0x0][0x198] ;  /* 0x0000660000067ab9 */ /* 0x000fe20000000a00 */
[----:B------:R-:W-:Y:S01]  /*10040*/  R2UR UR35, R8 ;  /* 0x00000000082372ca */ /* 0x000fe200000e0000 */
[----:B------:R-:W-:Y:S01]  /*10050*/  UIADD3 UR6, UP0, UR6, 0x1f0, URZ ;  /* 0x000001f006067890 */ /* 0x000fe2000ff1e03f */
[----:B------:R-:W-:Y:S01]  /*10060*/  R2UR UR16, R7 ;  /* 0x00000000071072ca */ /* 0x000fe200000e0000 */
[----:B------:R-:W-:Y:S01]  /*10070*/  UMOV UR8, 0x0 ;  /* 0x0000000000087882 */ /* 0x000fe20000000000 */
[----:B------:R-:W-:Y:S01]  /*10080*/  UMOV UR9, 0x10000000 ;  /* 0x1000000000097882 */ /* 0x000fe20000000000 */
[----:B------:R-:W-:Y:S01]  /*10090*/  UIADD3.X UR7, URZ, UR7, URZ, UP0, !UPT ;  /* 0x000000073f077290 */ /* 0x000fe200087fe43f */
[----:B------:R-:W-:Y:S01]  /*100a0*/  IADD3 R5, R0, 0x1, RZ ;  /* 0x0000000100057810 */ /* 0x000fe20007ffe0ff */
[----:B------:R-:W-:Y:S01]  /*100b0*/  UMOV UR34, URZ ;  /* 0x0000003f00227c82 */ /* 0x000fe20008000000 */
[----:B------:R-:W-:Y:S01]  /*100c0*/  UMOV UR26, 0x40 ;  /* 0x00000040001a7882 */ /* 0x000fe20000000000 */
[----:B------:R-:W-:Y:S01]  /*100d0*/  UMOV UR28, UR36 ;  /* 0x00000024001c7c82 */ /* 0x000fe20008000000 */
[----:B------:R-:W-:Y:S01]  /*100e0*/  UMOV UR29, UR37 ;  /* 0x00000025001d7c82 */ /* 0x000fe20008000000 */
[----:B------:R-:W-:Y:S01]  /*100f0*/  UIADD3 UR33, UR33, 0x84000, URZ ;  /* 0x0008400021217890 */ /* 0x000fe2000fffe03f */
[----:B------:R-:W-:Y:S01]  /*10100*/  ISETP.NE.AND P4, PT, R5, 0x5, PT ;  /* 0x000000050500780c */ /* 0x000fe20003f85270 */
[----:B------:R-:W-:-:S02]  /*10110*/  USHF.L.U32 UR35, UR35, 0x8, URZ ;  /* 0x0000000823237899 */ /* 0x000fc4000800063f */
[----:B------:R-:W-:Y:S01]  /*10120*/  UIADD3 UR32, UR16, 0xc000, URZ ;  /* 0x0000c00010207890 */ /* 0x000fe2000fffe03f */
[----:B------:R-:W-:Y:S01]  /*10130*/  SEL R0, RZ, 0x1, P4 ;  /* 0x00000001ff007807 */ /* 0x000fe20002000000 */
[----:B------:R-:W-:Y:S02]  /*10140*/  UIADD3 UR24, UR16, 0x14000, URZ ;  /* 0x0001400010187890 */ /* 0x000fe4000fffe03f */
[----:B------:R-:W-:Y:S01]  /*10150*/  UIADD3 UR16, UR16, 0x1c000, URZ ;  /* 0x0001c00010107890 */ /* 0x000fe2000fffe03f */
[----:B------:R-:W-:Y:S01]  /*10160*/  LOP3.LUT R3, R3, R0, RZ, 0x3c, !PT ;  /* 0x0000000003037212 */ /* 0x000fe200078e3cff */
[----:B------:R-:W-:Y:S01]  /*10170*/  UMOV UR25, UR33 ;  /* 0x0000002100197c82 */ /* 0x000fe20008000000 */
[----:B------:R-:W-:Y:S01]  /*10180*/  UMOV UR27, UR35 ;  /* 0x00000023001b7c82 */ /* 0x000fe20008000000 */
[----:B------:R-:W-:Y:S01]  /*10190*/  UMOV UR18, 0x80 ;  /* 0x0000008000127882 */ /* 0x000fe20000000000 */
[----:B------:R-:W-:Y:S01]  /*101a0*/  UMOV UR20, UR36 ;  /* 0x0000002400147c82 */ /* 0x000fe20008000000 */
[----:B------:R-:W-:Y:S01]  /*101b0*/  UMOV UR21, UR37 ;  /* 0x0000002500157c82 */ /* 0x000fe20008000000 */
[----:B------:R-:W-:Y:S01]  /*101c0*/  UMOV UR17, UR33 ;  /* 0x0000002100117c82 */ /* 0x000fe20008000000 */
[----:B------:R-:W-:Y:S01]  /*101d0*/  UMOV UR19, UR35 ;  /* 0x0000002300137c82 */ /* 0x000fe20008000000 */
[----:B------:R1:W-:Y:S01]  /*101e0*/  UTMALDG.4D [UR32], [UR6], desc[UR8] ;  /* 0x00000820060075b4 */ /* 0x0003e20008019000 */
[----:B------:R-:W-:Y:S01]  /*101f0*/  SEL R0, R5, RZ, P4 ;  /* 0x000000ff05007207 */ /* 0x000fe20002000000 */
[----:B------:R1:W-:Y:S01]  /*10200*/  UTMALDG.4D [UR24], [UR6], desc[UR8] ;  /* 0x00000818060075b4 */ /* 0x0003e20008019000 */
[----:B------:R1:W-:Y:S02]  /*10210*/  UTMALDG.4D [UR16], [UR6], desc[UR8] ;  /* 0x00000810060075b4 */ /* 0x0003e40008019000 */
[----:B-1----:R-:W-:-:S03]  /*10220*/  NOP ;  /* 0x0000000000007918 */ /* 0x002fc60000000000 */
.L_x_87:
[----:B------:R-:W-:Y:S05]  /*10230*/  BSYNC B1 ;  /* 0x0000000000017941 */ /* 0x000fea0003800000 */
.L_x_86:
[----:B------:R-:W-:Y:S01]  /*10240*/  ISETP.LT.OR P4, PT, R4, 0x4, !P3 ;  /* 0x000000040400780c */ /* 0x000fe20005f81670 */
[----:B------:R-:W-:-:S12]  /*10250*/  BSSY B1, `(.L_x_91) ;  /* 0x0000034000017945 */ /* 0x000fd80003800000 */
[----:B------:R-:W-:Y:S05]  /*10260*/  @P4 BRA `(.L_x_92) ;  /* 0x0000000000c84947 */ /* 0x000fea0003800000 */
[----:B------:R-:W1:Y:S01]  /*10270*/  S2R R6, SR_CgaCtaId ;  /* 0x0000000000067919 */ /* 0x000e620000008800 */
[----:B------:R-:W-:Y:S02]  /*10280*/  MOV R5, 0x400 ;  /* 0x0000040000057802 */ /* 0x000fe40000000f00 */
[----:B------:R-:W-:Y:S02]  /*10290*/  SHF.L.U32 R7, R3, 0x1f, RZ ;  /* 0x0000001f03077819 */ /* 0x000fe400000006ff */
[----:B-1----:R-:W-:-:S04]  /*102a0*/  LEA R5, R6, R5, 0x18 ;  /* 0x0000000506057211 */ /* 0x002fc800078ec0ff */
[----:B------:R-:W-:-:S04]  /*102b0*/  LEA R6, R0, R5, 0x3 ;  /* 0x0000000500067211 */ /* 0x000fc800078e18ff */
[----:B------:R-:W1:Y:S02]  /*102c0*/  SYNCS.PHASECHK.TRANS64.TRYWAIT P4, [R6+URZ+0x84028], R7 ;  /* 0x08402807060075a7 */ /* 0x000e64000808017f */
[----:B-1----:R-:W-:Y:S05]  /*102d0*/  @!P4 BRA `(.L_x_93) ;  /* 0x0000000400d0c947 */ /* 0x002fea0003800000 */
.L_x_108:
[----:B-1----:R-:W-:-:S04]  /*102e0*/  @P1 MOV R7, 0x18000 ;  /* 0x0001800000071802 */ /* 0x002fc80000000f00 */
[----:B------:R1:W-:Y:S02]  /*102f0*/  @P1 SYNCS.ARRIVE.TRANS64 RZ, [R6+URZ+0x84000], R7 ;  /* 0x0840000706ff19a7 */ /* 0x0003e4000800003f */
[----:B-1----:R-:W-:-:S04]  /*10300*/  PRMT R7, R2, 0x9910, RZ ;  /* 0x0000991002077816 */ /* 0x002fc800000000ff */
[----:B------:R-:W-:-:S13]  /*10310*/  ISETP.NE.AND P4, PT, R7, 0x2, PT ;  /* 0x000000020700780c */ /* 0x000fda0003f85270 */
[----:B------:R-:W-:Y:S05]  /*10320*/  @P4 BRA `(.L_x_94) ;  /* 0x0000000000044947 */ /* 0x000fea0003800000 */
[----:B------:R-:W-:Y:S01]  /*10330*/  BPT.TRAP 0x1 ;  /* 0x000000040000795c */ /* 0x000fe20000300000 */
.L_x_94:
[----:B------:R-:W-:Y:S05]  /*10340*/  @P0 BRA `(.L_x_95) ;  /* 0x0000000000040947 */ /* 0x000fea0003800000 */
[----:B------:R-:W-:Y:S01]  /*10350*/  BPT.TRAP 0x1 ;  /* 0x000000040000795c */ /* 0x000fe20000300000 */
.L_x_95:
        /* <DEDUP_REMOVED lines=16> */
[----:B------:R-:W-:Y:S01]  /*10460*/  USHF.L.U32 UR35, UR35, 0x8, URZ ;  /* 0x0000000823237899 */ /* 0x000fe2000800063f */
[----:B------:R-:W-:Y:S01]  /*10470*/  IADD3 R8, R8, 0x1, RZ ;  /* 0x0000000108087810 */ /* 0x000fe20007ffe0ff */
[----:B------:R-:W-:Y:S01]  /*10480*/  UIADD3 UR32, UR16, 0xc000, URZ ;  /* 0x0000c00010207890 */ /* 0x000fe2000fffe03f */
[----:B------:R-:W-:Y:S01]  /*10490*/  SEL R6, RZ, 0x1, P4 ;  /* 0x00000001ff067807 */ /* 0x000fe20002000000 */
[----:B------:R-:W-:Y:S01]  /*104a0*/  UIADD3 UR24, UR16, 0x14000, URZ ;  /* 0x0001400010187890 */ /* 0x000fe2000fffe03f */
[----:B------:R-:W-:Y:S01]  /*104b0*/  SEL R0, R0, RZ, P4 ;  /* 0x000000ff00007207 */ /* 0x000fe20002000000 */
        /* <DEDUP_REMOVED lines=13> */
.L_x_92:
[----:B------:R-:W-:Y:S05]  /*10590*/  BSYNC B1 ;  /* 0x0000000000017941 */ /* 0x000fea0003800000 */
.L_x_91:
[C---:B------:R-:W-:Y:S02]  /*105a0*/  ISETP.GT.AND P4, PT, R4.reuse, 0x4, PT ;  /* 0x000000040400780c */ /* 0x040fe40003f84270 */
[----:B------:R-:W-:-:S11]  /*105b0*/  IADD3 R4, R4, -0x2, RZ ;  /* 0xfffffffe04047810 */ /* 0x000fd60007ffe0ff */
[----:B------:R-:W-:Y:S05]  /*105c0*/  @P4 BRA `(.L_x_96) ;  /* 0xfffffff8004c4947 */ /* 0x000fea000383ffff */
[----:B------:R-:W-:Y:S05]  /*105d0*/  BSYNC B0 ;  /* 0x0000000000007941 */ /* 0x000fea0003800000 */
.L_x_85:
[----:B------:R-:W-:Y:S05]  /*105e0*/  EXIT ;  /* 0x000000000000794d */ /* 0x000fea0003800000 */
.L_x_15:
[----:B--2---:R-:W-:-:S04]  /*105f0*/  MOV R3, UR8 ;  /* 0x0000000800037c02 */ /* 0x004fc80008000f00 */
[----:B------:R2:W3:Y:S03]  /*10600*/  SYNCS.PHASECHK.TRANS64.TRYWAIT P1, [R3+URZ+0x84050], R0 ;  /* 0x08405000030075a7 */ /* 0x0004e6000802017f */
[----:B---3--:R-:W-:Y:S05]  /*10610*/  @!P1 NANOSLEEP.SYNCS 0x989680 ;  /* 0x009896800000995d */ /* 0x008fea0003900000 */
[----:B------:R-:W3:Y:S02]  /*10620*/  @!P1 SYNCS.PHASECHK.TRANS64 P1, [R3+URZ+0x84050], R0 ;  /* 0x08405000030095a7 */ /* 0x000ee4000802007f */
[----:B---3--:R-:W-:Y:S05]  /*10630*/  @!P1 BRA `(.L_x_15) ;  /* 0xfffffffc00ec9947 */ /* 0x008fea000383ffff */
[----:B------:R-:W-:Y:S05]  /*10640*/  BRA `(.L_x_97) ;  /* 0xffffff0400cc7947 */ /* 0x000fea000383ffff */
.L_x_17:
[----:B--2---:R-:W-:-:S04]  /*10650*/  MOV R3, UR36 ;  /* 0x0000002400037c02 */ /* 0x004fc80008000f00 */
[----:B------:R2:W3:Y:S03]  /*10660*/  SYNCS.PHASECHK.TRANS64.TRYWAIT P1, [R3+URZ+0x84000], R0 ;  /* 0x08400000030075a7 */ /* 0x0004e6000802017f */
[----:B---3--:R-:W-:Y:S05]  /*10670*/  @!P1 NANOSLEEP.SYNCS 0x989680 ;  /* 0x009896800000995d */ /* 0x008fea0003900000 */
[----:B------:R-:W3:Y:S02]  /*10680*/  @!P1 SYNCS.PHASECHK.TRANS64 P1, [R3+URZ+0x84000], R0 ;  /* 0x08400000030095a7 */ /* 0x000ee4000802007f */
[----:B---3--:R-:W-:Y:S05]  /*10690*/  @!P1 BRA `(.L_x_17) ;  /* 0xfffffffc00ec9947 */ /* 0x008fea000383ffff */
[----:B------:R-:W-:Y:S05]  /*106a0*/  BRA `(.L_x_98) ;  /* 0xffffff0400d07947 */ /* 0x000fea000383ffff */
.L_x_18:
[----:B--2---:R-:W-:-:S04]  /*106b0*/  MOV R3, UR10 ;  /* 0x0000000a00037c02 */ /* 0x004fc80008000f00 */
[----:B------:R2:W3:Y:S03]  /*106c0*/  SYNCS.PHASECHK.TRANS64.TRYWAIT P1, [R3+URZ], R2 ;  /* 0x00000002030075a7 */ /* 0x0004e6000802017f */
[----:B---3--:R-:W-:Y:S05]  /*106d0*/  @!P1 NANOSLEEP.SYNCS 0x989680 ;  /* 0x009896800000995d */ /* 0x008fea0003900000 */
[----:B------:R-:W3:Y:S02]  /*106e0*/  @!P1 SYNCS.PHASECHK.TRANS64 P1, [R3+URZ], R2 ;  /* 0x00000002030095a7 */ /* 0x000ee4000802007f */
[----:B---3--:R-:W-:Y:S05]  /*106f0*/  @!P1 BRA `(.L_x_18) ;  /* 0xfffffffc00ec9947 */ /* 0x008fea000383ffff */
[----:B------:R-:W-:Y:S05]  /*10700*/  BRA `(.L_x_99) ;  /* 0xffffff0400d47947 */ /* 0x000fea000383ffff */
.L_x_20:
[----:B-1----:R-:W-:-:S04]  /*10710*/  MOV R3, UR36 ;  /* 0x0000002400037c02 */ /* 0x002fc80008000f00 */
[----:B------:R1:W2:Y:S03]  /*10720*/  SYNCS.PHASECHK.TRANS64.TRYWAIT P1, [R3+URZ+0x84008], R0 ;  /* 0x08400800030075a7 */ /* 0x0002a6000802017f */
[----:B--2---:R-:W-:Y:S05]  /*10730*/  @!P1 NANOSLEEP.SYNCS 0x989680 ;  /* 0x009896800000995d */ /* 0x004fea0003900000 */
[----:B------:R-:W2:Y:S02]  /*10740*/  @!P1 SYNCS.PHASECHK.TRANS64 P1, [R3+URZ+0x84008], R0 ;  /* 0x08400800030095a7 */ /* 0x000ea4000802007f */
[----:B--2---:R-:W-:Y:S05]  /*10750*/  @!P1 BRA `(.L_x_20) ;  /* 0xfffffffc00ec9947 */ /* 0x004fea000383ffff */
[----:B------:R-:W-:Y:S05]  /*10760*/  BRA `(.L_x_100) ;  /* 0xffffff5000b47947 */ /* 0x000fea000383ffff */
.L_x_25:
[----:B-1----:R-:W-:-:S04]  /*10770*/  MOV R5, UR10 ;  /* 0x0000000a00057c02 */ /* 0x002fc80008000f00 */
[----:B------:R1:W2:Y:S03]  /*10780*/  SYNCS.PHASECHK.TRANS64.TRYWAIT P2, [R5+URZ+0x84000], R0 ;  /* 0x08400000050075a7 */ /* 0x0002a6000804017f */
[----:B--2---:R-:W-:Y:S05]  /*10790*/  @!P2 NANOSLEEP.SYNCS 0x989680 ;  /* 0x009896800000a95d */ /* 0x004fea0003900000 */
[----:B------:R-:W2:Y:S02]  /*107a0*/  @!P2 SYNCS.PHASECHK.TRANS64 P2, [R5+URZ+0x84000], R0 ;  /* 0x084000000500a5a7 */ /* 0x000ea4000804007f */
[----:B--2---:R-:W-:Y:S05]  /*107b0*/  @!P2 BRA `(.L_x_25) ;  /* 0xfffffffc00eca947 */ /* 0x004fea000383ffff */
[----:B------:R-:W-:Y:S05]  /*107c0*/  BRA `(.L_x_101) ;  /* 0xffffff5c00247947 */ /* 0x000fea000383ffff */
.L_x_29:
[----:B-1----:R-:W-:-:S04]  /*107d0*/  MOV R3, UR11 ;  /* 0x0000000b00037c02 */ /* 0x002fc80008000f00 */
[----:B------:R1:W2:Y:S03]  /*107e0*/  SYNCS.PHASECHK.TRANS64.TRYWAIT P2, [R3+URZ+0x84000], R2 ;  /* 0x08400002030075a7 */ /* 0x0002a6000804017f */
[----:B--2---:R-:W-:Y:S05]  /*107f0*/  @!P2 NANOSLEEP.SYNCS 0x989680 ;  /* 0x009896800000a95d */ /* 0x004fea0003900000 */
[----:B------:R-:W2:Y:S02]  /*10800*/  @!P2 SYNCS.PHASECHK.TRANS64 P2, [R3+URZ+0x84000], R2 ;  /* 0x084000020300a5a7 */ /* 0x000ea4000804007f */
[----:B--2---:R-:W-:Y:S05]  /*10810*/  @!P2 BRA `(.L_x_29) ;  /* 0xfffffffc00eca947 */ /* 0x004fea000383ffff */
[----:B------:R-:W-:Y:S05]  /*10820*/  BRA `(.L_x_28) ;  /* 0xffffffb000407947 */ /* 0x000fea000383ffff */
.L_x_45:
[----:B-1----:R-:W-:-:S04]  /*10830*/  MOV R3, UR4 ;  /* 0x0000000400037c02 */ /* 0x002fc80008000f00 */
[----:B------:R1:W2:Y:S03]  /*10840*/  SYNCS.PHASECHK.TRANS64.TRYWAIT P0, [R3+URZ+0x84098], R0 ;  /* 0x08409800030075a7 */ /* 0x0002a6000800017f */
[----:B--2---:R-:W-:Y:S05]  /*10850*/  @!P0 NANOSLEEP.SYNCS 0x989680 ;  /* 0x009896800000895d */ /* 0x004fea0003900000 */
[----:B------:R-:W2:Y:S02]  /*10860*/  @!P0 SYNCS.PHASECHK.TRANS64 P0, [R3+URZ+0x84098], R0 ;  /* 0x08409800030085a7 */ /* 0x000ea4000800007f */
[----:B--2---:R-:W-:Y:S05]  /*10870*/  @!P0 BRA `(.L_x_45) ;  /* 0xfffffffc00ec8947 */ /* 0x004fea000383ffff */
[----:B------:R-:W-:Y:S05]  /*10880*/  BRA `(.L_x_102) ;  /* 0xffffffc800407947 */ /* 0x000fea000383ffff */
.L_x_67:
[----:B--2---:R2:W4:Y:S02]  /*10890*/  SYNCS.PHASECHK.TRANS64.TRYWAIT P0, [R3+URZ+0x84060], R2 ;  /* 0x08406002030075a7 */ /* 0x004524000800017f */
[----:B----4-:R-:W-:Y:S05]  /*108a0*/  @!P0 NANOSLEEP.SYNCS 0x989680 ;  /* 0x009896800000895d */ /* 0x010fea0003900000 */
[----:B------:R-:W4:Y:S02]  /*108b0*/  @!P0 SYNCS.PHASECHK.TRANS64 P0, [R3+URZ+0x84060], R2 ;  /* 0x08406002030085a7 */ /* 0x000f24000800007f */
[----:B----4-:R-:W-:Y:S05]  /*108c0*/  @!P0 BRA `(.L_x_67) ;  /* 0xfffffffc00f08947 */ /* 0x010fea000383ffff */
[----:B------:R-:W-:Y:S05]  /*108d0*/  BRA `(.L_x_103) ;  /* 0xffffffe800447947 */ /* 0x000fea000383ffff */
.L_x_72:
[----:B-1----:R1:W2:Y:S02]  /*108e0*/  SYNCS.PHASECHK.TRANS64.TRYWAIT P0, [R5+URZ+0x84028], R0 ;  /* 0x08402800050075a7 */ /* 0x0022a4000800017f */
[----:B--2---:R-:W-:Y:S05]  /*108f0*/  @!P0 NANOSLEEP.SYNCS 0x989680 ;  /* 0x009896800000895d */ /* 0x004fea0003900000 */
[----:B------:R-:W2:Y:S02]  /*10900*/  @!P0 SYNCS.PHASECHK.TRANS64 P0, [R5+URZ+0x84028], R0 ;  /* 0x08402800050085a7 */ /* 0x000ea4000800007f */
[----:B--2---:R-:W-:Y:S05]  /*10910*/  @!P0 BRA `(.L_x_72) ;  /* 0xfffffffc00f08947 */ /* 0x004fea000383ffff */
[----:B------:R-:W-:Y:S05]  /*10920*/  BRA `(.L_x_104) ;  /* 0xffffffe800f87947 */ /* 0x000fea000383ffff */
.L_x_77:
[----:B-1----:R1:W2:Y:S02]  /*10930*/  SYNCS.PHASECHK.TRANS64.TRYWAIT P0, [R4+URZ+0x84060], R5 ;  /* 0x08406005040075a7 */ /* 0x0022a4000800017f */
[----:B--2---:R-:W-:Y:S05]  /*10940*/  @!P0 NANOSLEEP.SYNCS 0x989680 ;  /* 0x009896800000895d */ /* 0x004fea0003900000 */
[----:B------:R-:W2:Y:S02]  /*10950*/  @!P0 SYNCS.PHASECHK.TRANS64 P0, [R4+URZ+0x84060], R5 ;  /* 0x08406005040085a7 */ /* 0x000ea4000800007f */
[----:B--2---:R-:W-:Y:S05]  /*10960*/  @!P0 BRA `(.L_x_77) ;  /* 0xfffffffc00f08947 */ /* 0x004fea000383ffff */
[----:B------:R-:W-:Y:S05]  /*10970*/  BRA `(.L_x_105) ;  /* 0xffffffec00ac7947 */ /* 0x000fea000383ffff */
.L_x_82:
[----:B-1----:R1:W2:Y:S02]  /*10980*/  SYNCS.PHASECHK.TRANS64.TRYWAIT P0, [R3+URZ+0x84028], R4 ;  /* 0x08402804030075a7 */ /* 0x0022a4000800017f */
[----:B--2---:R-:W-:Y:S05]  /*10990*/  @!P0 NANOSLEEP.SYNCS 0x989680 ;  /* 0x009896800000895d */ /* 0x004fea0003900000 */
[----:B------:R-:W2:Y:S02]  /*109a0*/  @!P0 SYNCS.PHASECHK.TRANS64 P0, [R3+URZ+0x84028], R4 ;  /* 0x08402804030085a7 */ /* 0x000ea4000800007f */
[----:B--2---:R-:W-:Y:S05]  /*109b0*/  @!P0 BRA `(.L_x_82) ;  /* 0xfffffffc00f08947 */ /* 0x004fea000383ffff */
[----:B------:R-:W-:Y:S05]  /*109c0*/  BRA `(.L_x_106) ;  /* 0xfffffff0006c7947 */ /* 0x000fea000383ffff */
.L_x_88:
[----:B-1----:R1:W2:Y:S02]  /*109d0*/  SYNCS.PHASECHK.TRANS64.TRYWAIT P4, [R6+URZ+0x84028], R5 ;  /* 0x08402805060075a7 */ /* 0x0022a4000808017f */
[----:B--2---:R-:W-:Y:S05]  /*109e0*/  @!P4 NANOSLEEP.SYNCS 0x989680 ;  /* 0x009896800000c95d */ /* 0x004fea0003900000 */
[----:B------:R-:W2:Y:S02]  /*109f0*/  @!P4 SYNCS.PHASECHK.TRANS64 P4, [R6+URZ+0x84028], R5 ;  /* 0x084028050600c5a7 */ /* 0x000ea4000808007f */
[----:B--2---:R-:W-:Y:S05]  /*10a00*/  @!P4 BRA `(.L_x_88) ;  /* 0xfffffffc00f0c947 */ /* 0x004fea000383ffff */
[----:B------:R-:W-:Y:S05]  /*10a10*/  BRA `(.L_x_107) ;  /* 0xfffffff4005c7947 */ /* 0x000fea000383ffff */
.L_x_93:
[----:B-1----:R1:W2:Y:S02]  /*10a20*/  SYNCS.PHASECHK.TRANS64.TRYWAIT P4, [R6+URZ+0x84028], R7 ;  /* 0x08402807060075a7 */ /* 0x0022a4000808017f */
[----:B--2---:R-:W-:Y:S05]  /*10a30*/  @!P4 NANOSLEEP.SYNCS 0x989680 ;  /* 0x009896800000c95d */ /* 0x004fea0003900000 */
[----:B------:R-:W2:Y:S02]  /*10a40*/  @!P4 SYNCS.PHASECHK.TRANS64 P4, [R6+URZ+0x84028], R7 ;  /* 0x084028070600c5a7 */ /* 0x000ea4000808007f */
[----:B--2---:R-:W-:Y:S05]  /*10a50*/  @!P4 BRA `(.L_x_93) ;  /* 0xfffffffc00f0c947 */ /* 0x004fea000383ffff */
[----:B------:R-:W-:Y:S05]  /*10a60*/  BRA `(.L_x_108) ;  /* 0xfffffff8001c7947 */ /* 0x000fea000383ffff */
        .weak           $__internal_0_$__cuda_sm20_rcp_rn_f32_slowpath
        .type           $__internal_0_$__cuda_sm20_rcp_rn_f32_slowpath,@function
        .size           $__internal_0_$__cuda_sm20_rcp_rn_f32_slowpath,(.L_x_114 - $__internal_0_$__cuda_sm20_rcp_rn_f32_slowpath)
$__internal_0_$__cuda_sm20_rcp_rn_f32_slowpath:
[----:B------:R-:W-:Y:S01]  /*10a70*/  SHF.L.U32 R0, R2, 0x1, RZ ;  /* 0x0000000102007819 */ /* 0x000fe200000006ff */
[----:B------:R-:W-:Y:S03]  /*10a80*/  BSSY B2, `(.L_x_109) ;  /* 0x0000030000027945 */ /* 0x000fe60003800000 */
[----:B------:R-:W-:-:S04]  /*10a90*/  SHF.R.U32.HI R20, RZ, 0x18, R0 ;  /* 0x00000018ff147819 */ /* 0x000fc80000011600 */
[----:B------:R-:W-:-:S13]  /*10aa0*/  ISETP.NE.U32.AND P0, PT, R20, RZ, PT ;  /* 0x000000ff1400720c */ /* 0x000fda0003f05070 */
[----:B------:R-:W-:Y:S05]  /*10ab0*/  @P0 BRA `(.L_x_110) ;  /* 0x0000000000280947 */ /* 0x000fea0003800000 */
[----:B------:R-:W-:-:S04]  /*10ac0*/  SHF.L.U32 R0, R2, 0x1, RZ ;  /* 0x0000000102007819 */ /* 0x000fc800000006ff */
[----:B------:R-:W-:-:S13]  /*10ad0*/  ISETP.NE.AND P0, PT, R0, RZ, PT ;  /* 0x000000ff0000720c */ /* 0x000fda0003f05270 */
[----:B------:R-:W-:Y:S01]  /*10ae0*/  @P0 FFMA R8, R2, 1.84467440737095516160e+19, RZ ;  /* 0x5f80000002080823 */ /* 0x000fe200000000ff */
[----:B------:R-:W-:Y:S08]  /*10af0*/  @!P0 MUFU.RCP R3, R2 ;  /* 0x0000000200038308 */ /* 0x000ff00000001000 */
[----:B------:R-:W1:Y:S02]  /*10b00*/  @P0 MUFU.RCP R11, R8 ;  /* 0x00000008000b0308 */ /* 0x000e640000001000 */
[----:B-1----:R-:W-:-:S04]  /*10b10*/  @P0 FFMA R0, R8, R11, -1 ;  /* 0xbf80000008000423 */ /* 0x002fc8000000000b */
[----:B------:R-:W-:-:S04]  /*10b20*/  @P0 FADD.FTZ R0, -R0, -RZ ;  /* 0x800000ff00000221 */ /* 0x000fc80000010100 */
[----:B------:R-:W-:-:S04]  /*10b30*/  @P0 FFMA R0, R11, R0, R11 ;  /* 0x000000000b000223 */ /* 0x000fc8000000000b */
[----:B------:R-:W-:Y:S01]  /*10b40*/  @P0 FFMA R3, R0, 1.84467440737095516160e+19, RZ ;  /* 0x5f80000000030823 */ /* 0x000fe200000000ff */
[----:B------:R-:W-:Y:S06]  /*10b50*/  BRA `(.L_x_111) ;  /* 0x0000000000887947 */ /* 0x000fec0003800000 */
.L_x_110:
[----:B------:R-:W-:-:S04]  /*10b60*/  IADD3 R21, R20, -0xfd, RZ ;  /* 0xffffff0314157810 */ /* 0x000fc80007ffe0ff */
[----:B------:R-:W-:-:S13]  /*10b70*/  ISETP.GT.U32.AND P0, PT, R21, 0x1, PT ;  /* 0x000000011500780c */ /* 0x000fda0003f04070 */
[----:B------:R-:W-:Y:S05]  /*10b80*/  @P0 BRA `(.L_x_112) ;  /* 0x0000000000780947 */ /* 0x000fea0003800000 */
[----:B------:R-:W-:Y:S02]  /*10b90*/  LOP3.LUT R0, R2, 0x7fffff, RZ, 0xc0, !PT ;  /* 0x007fffff02007812 */ /* 0x000fe400078ec0ff */
[----:B------:R-:W-:Y:S02]  /*10ba0*/  MOV R12, 0x3 ;  /* 0x00000003000c7802 */ /* 0x000fe40000000f00 */
[----:B------:R-:W-:Y:S02]  /*10bb0*/  LOP3.LUT R0, R0, 0x3f800000, RZ, 0xfc, !PT ;  /* 0x3f80000000007812 */ /* 0x000fe400078efcff */
[----:B------:R-:W-:Y:S02]  /*10bc0*/  SHF.L.U32 R12, R12, R21, RZ ;  /* 0x000000150c0c7219 */ /* 0x000fe400000006ff */
[----:B------:R-:W1:Y:S02]  /*10bd0*/  MUFU.RCP R3, R0 ;  /* 0x0000000000037308 */ /* 0x000e640000001000 */
[----:B-1----:R-:W-:-:S04]  /*10be0*/  FFMA R8, R0, R3, -1 ;  /* 0xbf80000000087423 */ /* 0x002fc80000000003 */
[----:B------:R-:W-:-:S04]  /*10bf0*/  FADD.FTZ R8, -R8, -RZ ;  /* 0x800000ff08087221 */ /* 0x000fc80000010100 */
[CCC-:B------:R-:W-:Y:S01]  /*10c00*/  FFMA.RM R10, R3.reuse, R8.reuse, R3.reuse ;  /* 0x00000008030a7223 */ /* 0x1c0fe20000004003 */
[----:B------:R-:W-:-:S04]  /*10c10*/  FFMA.RP R11, R3, R8, R3 ;  /* 0x00000008030b7223 */ /* 0x000fc80000008003 */
[C---:B------:R-:W-:Y:S02]  /*10c20*/  LOP3.LUT R3, R10.reuse, 0x7fffff, RZ, 0xc0, !PT ;  /* 0x007fffff0a037812 */ /* 0x040fe400078ec0ff */
[----:B------:R-:W-:Y:S02]  /*10c30*/  FSETP.NEU.FTZ.AND P0, PT, R10, R11, PT ;  /* 0x0000000b0a00720b */ /* 0x000fe40003f1d000 */
[----:B------:R-:W-:Y:S02]  /*10c40*/  LOP3.LUT R3, R3, 0x800000, RZ, 0xfc, !PT ;  /* 0x0080000003037812 */ /* 0x000fe400078efcff */
[----:B------:R-:W-:Y:S02]  /*10c50*/  SEL R8, RZ, 0xffffffff, !P0 ;  /* 0xffffffffff087807 */ /* 0x000fe40004000000 */
[----:B------:R-:W-:Y:S02]  /*10c60*/  LOP3.LUT R12, R12, R3, RZ, 0xc0, !PT ;  /* 0x000000030c0c7212 */ /* 0x000fe400078ec0ff */
[----:B------:R-:W-:-:S02]  /*10c70*/  IADD3 R8, -R8, RZ, RZ ;  /* 0x000000ff08087210 */ /* 0x000fc40007ffe1ff */
[-C--:B------:R-:W-:Y:S02]  /*10c80*/  SHF.R.U32.HI R12, RZ, R21.reuse, R12 ;  /* 0x00000015ff0c7219 */ /* 0x080fe4000001160c */
[----:B------:R-:W-:Y:S02]  /*10c90*/  LOP3.LUT P1, RZ, R8, R21, R3, 0xf8, !PT ;  /* 0x0000001508ff7212 */ /* 0x000fe4000782f803 */
[C---:B------:R-:W-:Y:S02]  /*10ca0*/  LOP3.LUT P0, RZ, R12.reuse, 0x1, RZ, 0xc0, !PT ;  /* 0x000000010cff7812 */ /* 0x040fe4000780c0ff */
[----:B------:R-:W-:-:S04]  /*10cb0*/  LOP3.LUT P2, RZ, R12, 0x2, RZ, 0xc0, !PT ;  /* 0x000000020cff7812 */ /* 0x000fc8000784c0ff */
[----:B------:R-:W-:Y:S02]  /*10cc0*/  PLOP3.LUT P0, PT, P0, P1, P2, 0xe0, 0x0 ;  /* 0x000000000000781c */ /* 0x000fe40000703c20 */
[----:B------:R-:W-:Y:S02]  /*10cd0*/  LOP3.LUT P1, RZ, R2, 0x7fffff, RZ, 0xc0, !PT ;  /* 0x007fffff02ff7812 */ /* 0x000fe4000782c0ff */
[----:B------:R-:W-:-:S04]  /*10ce0*/  SEL R0, RZ, 0x1, !P0 ;  /* 0x00000001ff007807 */ /* 0x000fc80004000000 */
[----:B------:R-:W-:-:S04]  /*10cf0*/  IADD3 R0, -R0, RZ, RZ ;  /* 0x000000ff00007210 */ /* 0x000fc80007ffe1ff */
[----:B------:R-:W-:Y:S02]  /*10d00*/  ISETP.GE.AND P0, PT, R0, RZ, PT ;  /* 0x000000ff0000720c */ /* 0x000fe40003f06270 */
[----:B------:R-:W-:-:S04]  /*10d10*/  IADD3 R0, R20, -0xfc, RZ ;  /* 0xffffff0414007810 */ /* 0x000fc80007ffe0ff */
[----:B------:R-:W-:-:S07]  /*10d20*/  SHF.R.U32.HI R3, RZ, R0, R3 ;  /* 0x00000000ff037219 */ /* 0x000fce0000011603 */
[----:B------:R-:W-:-:S04]  /*10d30*/  @!P0 IADD3 R3, R3, 0x1, RZ ;  /* 0x0000000103038810 */ /* 0x000fc80007ffe0ff */
[----:B------:R-:W-:-:S04]  /*10d40*/  @!P1 SHF.L.U32 R3, R3, 0x1, RZ ;  /* 0x0000000103039819 */ /* 0x000fc800000006ff */
[----:B------:R-:W-:Y:S01]  /*10d50*/  LOP3.LUT R3, R3, 0x80000000, R2, 0xf8, !PT ;  /* 0x8000000003037812 */ /* 0x000fe200078ef802 */
[----:B------:R-:W-:Y:S06]  /*10d60*/  BRA `(.L_x_111) ;  /* 0x0000000000047947 */ /* 0x000fec0003800000 */
.L_x_112:
[----:B------:R1:W2:Y:S02]  /*10d70*/  MUFU.RCP R3, R2 ;  /* 0x0000000200037308 */ /* 0x0002a40000001000 */
.L_x_111:
[----:B------:R-:W-:Y:S05]  /*10d80*/  BSYNC B2 ;  /* 0x0000000000027941 */ /* 0x000fea0003800000 */
.L_x_109:
[----:B--2---:R-:W-:Y:S02]  /*10d90*/  MOV R0, R3 ;  /* 0x0000000300007202 */ /* 0x004fe40000000f00 */
[----:B-1----:R-:W-:Y:S02]  /*10da0*/  MOV R2, R13 ;  /* 0x0000000d00027202 */ /* 0x002fe40000000f00 */
[----:B------:R-:W-:-:S04]  /*10db0*/  MOV R3, 0x0 ;  /* 0x0000000000037802 */ /* 0x000fc80000000f00 */
[----:B------:R-:W-:Y:S05]  /*10dc0*/  RET.REL.NODEC R2 `(_ZN7cutlass13device_kernelINS_4fmha6kernel28FmhaKernelTmaWarpSpecializedINS1_10collective30FmhaMainloopTmaWarpSpecializedINS_10bfloat16_tEffN4cute5tupleIJNS7_1CILi128EEENS9_ILi256EEENS9_ILi192EEEEEENS8_IJiNS9_ILi1EEENS8_IJiiEEEEEESG_SG_NS4_13DefaultFusionEJEEENS4_15FmhaFwdEpilogueIS6_fNS8_IJNS9_ILi64EEESC_SB_EEEEENS2_23IndividualTileSchedulerEJEEEEEvNT_6ParamsE) ;  /* 0xfffffef0028c7950 */ /* 0x000fea0003c3ffff */
.L_x_113:
[----:B------:R-:W-:-:S00]  /*10dd0*/  BRA `(.L_x_113) ;  /* 0xfffffffc00fc7947 */ /* 0x000fc0000383ffff */
[----:B------:R-:W-:-:S00]  /*10de0*/  NOP ;  /* 0x0000000000007918 */ /* 0x000fc00000000000 */
        /* <DEDUP_REMOVED lines=9> */
.L_x_114:


//--------------------- .nv.global.init           --------------------------
	.section	.nv.global.init,"aw",@progbits
.nv.global.init:
	.type		$str$24,@object
	.size		$str$24,($str$25 - $str$24)
$str$24:
        /*0000*/ 	.byte	0x28, 0x61, 0x64, 0x64, 0x72, 0x65, 0x73, 0x73, 0x20, 0x26, 0x20, 0x6d, 0x61, 0x73, 0x6b, 0x29
        /*0010*/ 	.byte	0x20, 0x3d, 0x3d, 0x20, 0x30, 0x00
	.type		$str$25,@object
	.size		$str$25,(__unnamed_1 - $str$25)
$str$25:
        /*0016*/ 	.byte	0x2f, 0x74, 0x6d, 0x70, 0x2f, 0x63, 0x75, 0x74, 0x6c, 0x61, 0x73, 0x73, 0x5f, 0x73, 0x77, 0x65
        /*0026*/ 	.byte	0x65, 0x70, 0x5f, 0x73, 0x72, 0x63, 0x2f, 0x69, 0x6e, 0x63, 0x6c, 0x75, 0x64, 0x65, 0x2f, 0x63
        /*0036*/ 	.byte	0x75, 0x74, 0x65, 0x2f, 0x70, 0x6f, 0x69, 0x6e, 0x74, 0x65, 0x72, 0x5f, 0x66, 0x6c, 0x61, 0x67
        /*0046*/ 	.byte	0x67, 0x65, 0x64, 0x2e, 0x68, 0x70, 0x70, 0x00
	.type		__unnamed_1,@object
	.size		__unnamed_1,(__unnamed_2 - __unnamed_1)
__unnamed_1:
        /* <DEDUP_REMOVED lines=28> */
        /*020e*/ 	.byte	0x32, 0x30, 0x34, 0x38, 0x3e, 0x3e, 0x3e, 0x3e, 0x3e, 0x5d, 0x00
	.type		__unnamed_2,@object
	.size		__unnamed_2,(.L_1 - __unnamed_2)
__unnamed_2:
        /* <DEDUP_REMOVED lines=29> */
.L_1:


//--------------------- .nv.shared._ZN7cutlass13device_kernelINS_4fmha6kernel28FmhaKernelTmaWarpSpecializedINS1_10collective30FmhaMainloopTmaWarpSpecializedINS_10bfloat16_tEffN4cute5tupleIJNS7_1CILi128EEENS9_ILi256EEENS9_ILi192EEEEEENS8_IJiNS9_ILi1EEENS8_IJiiEEEEEESG_SG_NS4_13DefaultFusionEJEEENS4_15FmhaFwdEpilogueIS6_fNS8_IJNS9_ILi64EEESC_SB_EEEEENS2_23IndividualTileSchedulerEJEEEEEvNT_6ParamsE --------------------------
	.section	.nv.shared._ZN7cutlass13device_kernelINS_4fmha6kernel28FmhaKernelTmaWarpSpecializedINS1_10collective30FmhaMainloopTmaWarpSpecializedINS_10bfloat16_tEffN4cute5tupleIJNS7_1CILi128EEENS9_ILi256EEENS9_ILi192EEEEEENS8_IJiNS9_ILi1EEENS8_IJiiEEEEEESG_SG_NS4_13DefaultFusionEJEEENS4_15FmhaFwdEpilogueIS6_fNS8_IJNS9_ILi64EEESC_SB_EEEEENS2_23IndividualTileSchedulerEJEEEEEvNT_6ParamsE,"aw",@nobits
	.sectionflags	@""
	.align	16
	.zero		1024


//--------------------- .nv.shared.reserved.0     --------------------------
	.section	.nv.shared.reserved.0,"aw",@nobits
	.weak		__nv_reservedSMEM_offset_0_alias
	.size		__nv_reservedSMEM_offset_0_alias, 0, 0
	.other		__nv_reservedSMEM_offset_0_alias,@"STO_CUDA_RESERVED_SHARED STV_DEFAULT"
__nv_reservedSMEM_offset_0_alias:
	.zero		0


//--------------------- .nv.global                --------------------------
	.section	.nv.global,"aw",@nobits
.nv.global:
	.type		_ZN39_INTERNAL_366985a9_4_k_cu_f831875c_27134cute1_E,@object
	.size		_ZN39_INTERNAL_366985a9_4_k_cu_f831875c_27134cute1_E,(_ZN39_INTERNAL_366985a9_4_k_cu_f831875c_27134cuda3std3__45__cpo6cbeginE - _ZN39_INTERNAL_366985a9_4_k_cu_f831875c_27134cute1_E)
_ZN39_INTERNAL_366985a9_4_k_cu_f831875c_27134cute1_E:
	.zero		1
	.type		_ZN39_INTERNAL_366985a9_4_k_cu_f831875c_27134cuda3std3__45__cpo6cbeginE,@object
	.size		_ZN39_INTERNAL_366985a9_4_k_cu_f831875c_27134cuda3std3__45__cpo6cbeginE,(_ZN39_INTERNAL_366985a9_4_k_cu_f831875c_27134cuda3std3__48in_placeE - _ZN39_INTERNAL_366985a9_4_k_cu_f831875c_27134cuda3std3__45__cpo6cbeginE)
_ZN39_INTERNAL_366985a9_4_k_cu_f831875c_27134cuda3std3__45__cpo6cbeginE:
	.zero		1
	.type		_ZN39_INTERNAL_366985a9_4_k_cu_f831875c_27134cuda3std3__48in_placeE,@object
	.size		_ZN39_INTERNAL_366985a9_4_k_cu_f831875c_27134cuda3std3__48in_placeE,(_ZN39_INTERNAL_366985a9_4_k_cu_f831875c_27134cuda3std6ranges3__45__cpo9iter_moveE - _ZN39_INTERNAL_366985a9_4_k_cu_f831875c_27134cuda3std3__48in_placeE)
_ZN39_INTERNAL_366985a9_4_k_cu_f831875c_27134cuda3std3__48in_placeE:
	.zero		1
	.type		_ZN39_INTERNAL_366985a9_4_k_cu_f831875c_27134cuda3std6ranges3__45__cpo9iter_moveE,@object
	.size		_ZN39_INTERNAL_366985a9_4_k_cu_f831875c_27134cuda3std6ranges3__45__cpo9iter_moveE,(_ZN39_INTERNAL_366985a9_4_k_cu_f831875c_27134cuda3std3__45__cpo5beginE - _ZN39_INTERNAL_366985a9_4_k_cu_f831875c_27134cuda3std6ranges3__45__cpo9iter_moveE)
_ZN39_INTERNAL_366985a9_4_k_cu_f831875c_27134cuda3std6ranges3__45__cpo9iter_moveE:
	.zero		1
	.type		_ZN39_INTERNAL_366985a9_4_k_cu_f831875c_27134cuda3std3__45__cpo5beginE,@object
	.size		_ZN39_INTERNAL_366985a9_4_k_cu_f831875c_27134cuda3std3__45__cpo5beginE,(_ZN39_INTERNAL_366985a9_4_k_cu_f831875c_27134cuda3std3__441_GLOBAL__N__366985a9_4_k_cu_f831875c_27136ignoreE - _ZN39_INTERNAL_366985a9_4_k_cu_f831875c_27134cuda3std3__45__cpo5beginE)
_ZN39_INTERNAL_366985a9_4_k_cu_f831875c_27134cuda3std3__45__cpo5beginE:
	.zero		1
	.type		_ZN39_INTERNAL_366985a9_4_k_cu_f831875c_27134cuda3std3__441_GLOBAL__N__366985a9_4_k_cu_f831875c_27136ignoreE,@object
	.size		_ZN39_INTERNAL_366985a9_4_k_cu_f831875c_27134cuda3std3__441_GLOBAL__N__366985a9_4_k_cu_f831875c_27136ignoreE,(_ZN39_INTERNAL_366985a9_4_k_cu_f831875c_27134cute7productE - _ZN39_INTERNAL_366985a9_4_k_cu_f831875c_27134cuda3std3__441_GLOBAL__N__366985a9_4_k_cu_f831875c_27136ignoreE)
_ZN39_INTERNAL_366985a9_4_k_cu_f831875c_27134cuda3std3__441_GLOBAL__N__366985a9_4_k_cu_f831875c_27136ignoreE:
	.zero		1
	.type		_ZN39_INTERNAL_366985a9_4_k_cu_f831875c_27134cute7productE,@object
	.size		_ZN39_INTERNAL_366985a9_4_k_cu_f831875c_27134cute7productE,(_ZN39_INTERNAL_366985a9_4_k_cu_f831875c_27134cuda3std3__45__cpo3endE - _ZN39_INTERNAL_366985a9_4_k_cu_f831875c_27134cute7productE)
_ZN39_INTERNAL_366985a9_4_k_cu_f831875c_27134cute7productE:
	.zero		1
	.type		_ZN39_INTERNAL_366985a9_4_k_cu_f831875c_27134cuda3std3__45__cpo3endE,@object
	.size		_ZN39_INTERNAL_366985a9_4_k_cu_f831875c_27134cuda3std3__45__cpo3endE,(_ZN39_INTERNAL_366985a9_4_k_cu_f831875c_27134cuda3std3__419piecewise_constructE - _ZN39_INTERNAL_366985a9_4_k_cu_f831875c_27134cuda3std3__45__cpo3endE)
_ZN39_INTERNAL_366985a9_4_k_cu_f831875c_27134cuda3std3__45__cpo3endE:
	.zero		1
	.type		_ZN39_INTERNAL_366985a9_4_k_cu_f831875c_27134cuda3std3__419piecewise_constructE,@object
	.size		_ZN39_INTERNAL_366985a9_4_k_cu_f831875c_27134cuda3std3__419piecewise_constructE,(_ZN39_INTERNAL_366985a9_4_k_cu_f831875c_27134cuda3std3__45__cpo4cendE - _ZN39_INTERNAL_366985a9_4_k_cu_f831875c_27134cuda3std3__419piecewise_constructE)
_ZN39_INTERNAL_366985a9_4_k_cu_f831875c_27134cuda3std3__419piecewise_constructE:
	.zero		1
	.type		_ZN39_INTERNAL_366985a9_4_k_cu_f831875c_27134cuda3std3__45__cpo4cendE,@object
	.size		_ZN39_INTERNAL_366985a9_4_k_cu_f831875c_27134cuda3std3__45__cpo4cendE,(_ZN39_INTERNAL_366985a9_4_k_cu_f831875c_27134cuda3std6ranges3__45__cpo4swapE - _ZN39_INTERNAL_366985a9_4_k_cu_f831875c_27134cuda3std3__45__cpo4cendE)
_ZN39_INTERNAL_366985a9_4_k_cu_f831875c_27134cuda3std3__45__cpo4cendE:
	.zero		1
	.type		_ZN39_INTERNAL_366985a9_4_k_cu_f831875c_27134cuda3std6ranges3__45__cpo4swapE,@object
	.size		_ZN39_INTERNAL_366985a9_4_k_cu_f831875c_27134cuda3std6ranges3__45__cpo4swapE,(.L_9 - _ZN39_INTERNAL_366985a9_4_k_cu_f831875c_27134cuda3std6ranges3__45__cpo4swapE)
_ZN39_INTERNAL_366985a9_4_k_cu_f831875c_27134cuda3std6ranges3__45__cpo4swapE:
	.zero		1
.L_9:


//--------------------- .nv.constant0._ZN7cutlass13device_kernelINS_4fmha6kernel28FmhaKernelTmaWarpSpecializedINS1_10collective30FmhaMainloopTmaWarpSpecializedINS_10bfloat16_tEffN4cute5tupleIJNS7_1CILi128EEENS9_ILi256EEENS9_ILi192EEEEEENS8_IJiNS9_ILi1EEENS8_IJiiEEEEEESG_SG_NS4_13DefaultFusionEJEEENS4_15FmhaFwdEpilogueIS6_fNS8_IJNS9_ILi64EEESC_SB_EEEEENS2_23IndividualTileSchedulerEJEEEEEvNT_6ParamsE --------------------------
	.section	.nv.constant0._ZN7cutlass13device_kernelINS_4fmha6kernel28FmhaKernelTmaWarpSpecializedINS1_10collective30FmhaMainloopTmaWarpSpecializedINS_10bfloat16_tEffN4cute5tupleIJNS7_1CILi128EEENS9_ILi256EEENS9_ILi192EEEEEENS8_IJiNS9_ILi1EEENS8_IJiiEEEEEESG_SG_NS4_13DefaultFusionEJEEENS4_15FmhaFwdEpilogueIS6_fNS8_IJNS9_ILi64EEESC_SB_EEEEENS2_23IndividualTileSchedulerEJEEEEEvNT_6ParamsE,"a",@progbits
	.sectionflags	@""
	.align	4
.nv.constant0._ZN7cutlass13device_kernelINS_4fmha6kernel28FmhaKernelTmaWarpSpecializedINS1_10collective30FmhaMainloopTmaWarpSpecializedINS_10bfloat16_tEffN4cute5tupleIJNS7_1CILi128EEENS9_ILi256EEENS9_ILi192EEEEEENS8_IJiNS9_ILi1EEENS8_IJiiEEEEEESG_SG_NS4_13DefaultFusionEJEEENS4_15FmhaFwdEpilogueIS6_fNS8_IJNS9_ILi64EEESC_SB_EEEEENS2_23IndividualTileSchedulerEJEEEEEvNT_6ParamsE:
	.zero		2688


//--------------------- SYMBOLS --------------------------

	.type		.nv.reservedSmem.offset0,@object
	.size		.nv.reservedSmem.offset0,0x4
	.type		__assertfail,@function
